//
// Generated by NVIDIA NVVM Compiler
//
// Compiler Build ID: CL-36424714
// Cuda compilation tools, release 13.0, V13.0.88
// Based on NVVM 20.0.0
//

.version 9.0
.target sm_100
.address_size 64

	// .globl	_Z16blake2b_compressPmPKhS_S_m
.const .align 8 .b8 blake2b_IV[64] = {8, 201, 188, 243, 103, 230, 9, 106, 59, 167, 202, 132, 133, 174, 103, 187, 43, 248, 148, 254, 114, 243, 110, 60, 241, 54, 29, 95, 58, 245, 79, 165, 209, 130, 230, 173, 127, 82, 14, 81, 31, 108, 62, 43, 140, 104, 5, 155, 107, 189, 65, 251, 171, 217, 131, 31, 121, 33, 126, 19, 25, 205, 224, 91};
.const .align 1 .b8 blake2b_sigma[192] = {0, 1, 2, 3, 4, 5, 6, 7, 8, 9, 10, 11, 12, 13, 14, 15, 14, 10, 4, 8, 9, 15, 13, 6, 1, 12, 0, 2, 11, 7, 5, 3, 11, 8, 12, 0, 5, 2, 15, 13, 10, 14, 3, 6, 7, 1, 9, 4, 7, 9, 3, 1, 13, 12, 11, 14, 2, 6, 5, 10, 4, 0, 15, 8, 9, 0, 5, 7, 2, 4, 10, 15, 14, 1, 11, 12, 6, 8, 3, 13, 2, 12, 6, 10, 0, 11, 8, 3, 4, 13, 7, 5, 15, 14, 1, 9, 12, 5, 1, 15, 14, 13, 4, 10, 0, 7, 6, 3, 9, 2, 8, 11, 13, 11, 7, 14, 12, 1, 3, 9, 5, 0, 15, 4, 8, 6, 2, 10, 6, 15, 14, 9, 11, 3, 0, 8, 12, 2, 13, 7, 1, 4, 10, 5, 10, 2, 8, 4, 7, 6, 1, 5, 15, 11, 9, 14, 3, 12, 13, 0, 0, 1, 2, 3, 4, 5, 6, 7, 8, 9, 10, 11, 12, 13, 14, 15, 14, 10, 4, 8, 9, 15, 13, 6, 1, 12, 0, 2, 11, 7, 5, 3};

.visible .entry _Z16blake2b_compressPmPKhS_S_m(
	.param .u64 .ptr .align 1 _Z16blake2b_compressPmPKhS_S_m_param_0,
	.param .u64 .ptr .align 1 _Z16blake2b_compressPmPKhS_S_m_param_1,
	.param .u64 .ptr .align 1 _Z16blake2b_compressPmPKhS_S_m_param_2,
	.param .u64 .ptr .align 1 _Z16blake2b_compressPmPKhS_S_m_param_3,
	.param .u64 _Z16blake2b_compressPmPKhS_S_m_param_4
)
{
	.local .align 16 .b8 	__local_depot0[128];
	.reg .b64 	%SP;
	.reg .b64 	%SPL;
	.reg .pred 	%p<3>;
	.reg .b32 	%r<138>;
	.reg .b64 	%rd<271>;

	mov.u64 	%SPL, __local_depot0;
	ld.param.u64 	%rd53, [_Z16blake2b_compressPmPKhS_S_m_param_1];
	ld.param.u64 	%rd54, [_Z16blake2b_compressPmPKhS_S_m_param_2];
	ld.param.u64 	%rd55, [_Z16blake2b_compressPmPKhS_S_m_param_3];
	ld.param.u64 	%rd56, [_Z16blake2b_compressPmPKhS_S_m_param_4];
	add.u64 	%rd1, %SPL, 0;
	mov.u32 	%r4, %ctaid.x;
	mov.u32 	%r5, %ntid.x;
	mov.u32 	%r6, %tid.x;
	mad.lo.s32 	%r1, %r4, %r5, %r6;
	cvt.u64.u32 	%rd58, %r1;
	setp.le.u64 	%p1, %rd56, %rd58;
	@%p1 bra 	$L__BB0_4;
	ld.param.u64 	%rd252, [_Z16blake2b_compressPmPKhS_S_m_param_0];
	cvta.to.global.u64 	%rd60, %rd54;
	cvta.to.global.u64 	%rd61, %rd55;
	cvta.to.global.u64 	%rd62, %rd53;
	shl.b32 	%r8, %r1, 4;
	mul.wide.u32 	%rd63, %r8, 8;
	add.s64 	%rd64, %rd62, %rd63;
	ld.global.u64 	%rd65, [%rd64];
	ld.global.u64 	%rd66, [%rd64+8];
	st.local.v2.u64 	[%rd1], {%rd65, %rd66};
	ld.global.u64 	%rd67, [%rd64+16];
	ld.global.u64 	%rd68, [%rd64+24];
	st.local.v2.u64 	[%rd1+16], {%rd67, %rd68};
	ld.global.u64 	%rd69, [%rd64+32];
	ld.global.u64 	%rd70, [%rd64+40];
	st.local.v2.u64 	[%rd1+32], {%rd69, %rd70};
	ld.global.u64 	%rd71, [%rd64+48];
	ld.global.u64 	%rd72, [%rd64+56];
	st.local.v2.u64 	[%rd1+48], {%rd71, %rd72};
	ld.global.u64 	%rd73, [%rd64+64];
	ld.global.u64 	%rd74, [%rd64+72];
	st.local.v2.u64 	[%rd1+64], {%rd73, %rd74};
	ld.global.u64 	%rd75, [%rd64+80];
	ld.global.u64 	%rd76, [%rd64+88];
	st.local.v2.u64 	[%rd1+80], {%rd75, %rd76};
	ld.global.u64 	%rd77, [%rd64+96];
	ld.global.u64 	%rd78, [%rd64+104];
	st.local.v2.u64 	[%rd1+96], {%rd77, %rd78};
	ld.global.u64 	%rd79, [%rd64+112];
	ld.global.u64 	%rd80, [%rd64+120];
	st.local.v2.u64 	[%rd1+112], {%rd79, %rd80};
	cvta.to.global.u64 	%rd81, %rd252;
	ld.global.u64 	%rd2, [%rd81];
	ld.global.u64 	%rd3, [%rd81+8];
	ld.global.u64 	%rd4, [%rd81+16];
	ld.global.u64 	%rd5, [%rd81+24];
	ld.global.u64 	%rd6, [%rd81+32];
	ld.global.u64 	%rd7, [%rd81+40];
	ld.global.u64 	%rd8, [%rd81+48];
	ld.global.u64 	%rd9, [%rd81+56];
	ld.const.u64 	%rd267, [blake2b_IV];
	ld.const.u64 	%rd263, [blake2b_IV+8];
	ld.const.u64 	%rd259, [blake2b_IV+16];
	ld.const.u64 	%rd255, [blake2b_IV+24];
	ld.const.u64 	%rd82, [blake2b_IV+32];
	ld.global.u64 	%rd83, [%rd60];
	xor.b64  	%rd268, %rd83, %rd82;
	ld.const.u64 	%rd84, [blake2b_IV+40];
	ld.global.u64 	%rd85, [%rd60+8];
	xor.b64  	%rd264, %rd85, %rd84;
	ld.const.u64 	%rd86, [blake2b_IV+48];
	ld.global.u64 	%rd87, [%rd61];
	xor.b64  	%rd260, %rd87, %rd86;
	ld.const.u64 	%rd88, [blake2b_IV+56];
	ld.global.u64 	%rd89, [%rd61+8];
	xor.b64  	%rd256, %rd89, %rd88;
	mov.u64 	%rd90, blake2b_sigma;
	add.s64 	%rd254, %rd90, 7;
	mov.b32 	%r137, 0;
	mov.u64 	%rd257, %rd9;
	mov.u64 	%rd258, %rd5;
	mov.u64 	%rd261, %rd8;
	mov.u64 	%rd262, %rd4;
	mov.u64 	%rd265, %rd7;
	mov.u64 	%rd266, %rd3;
	mov.u64 	%rd269, %rd6;
	mov.u64 	%rd270, %rd2;
$L__BB0_2:
	ld.const.u8 	%r9, [%rd254+-7];
	mul.wide.u32 	%rd91, %r9, 8;
	add.s64 	%rd92, %rd1, %rd91;
	ld.local.u64 	%rd93, [%rd92];
	ld.const.u8 	%r10, [%rd254+-6];
	mul.wide.u32 	%rd94, %r10, 8;
	add.s64 	%rd95, %rd1, %rd94;
	ld.local.u64 	%rd96, [%rd95];
	add.s64 	%rd97, %rd270, %rd93;
	add.s64 	%rd98, %rd97, %rd269;
	xor.b64  	%rd99, %rd268, %rd98;
	mov.b64 	{%r11, %r12}, %rd99;
	mov.b64 	%rd100, {%r12, %r11};
	add.s64 	%rd101, %rd267, %rd100;
	xor.b64  	%rd102, %rd269, %rd101;
	mov.b64 	{%r13, %r14}, %rd102;
	shf.l.wrap.b32 	%r15, %r14, %r13, 8;
	shf.l.wrap.b32 	%r16, %r13, %r14, 8;
	mov.b64 	%rd103, {%r16, %r15};
	add.s64 	%rd104, %rd103, %rd96;
	add.s64 	%rd105, %rd104, %rd98;
	xor.b64  	%rd106, %rd100, %rd105;
	mov.b64 	{%r17, %r18}, %rd106;
	shf.l.wrap.b32 	%r19, %r18, %r17, 16;
	shf.l.wrap.b32 	%r20, %r17, %r18, 16;
	mov.b64 	%rd107, {%r20, %r19};
	add.s64 	%rd108, %rd101, %rd107;
	xor.b64  	%rd109, %rd103, %rd108;
	mov.b64 	{%r21, %r22}, %rd109;
	shf.l.wrap.b32 	%r23, %r21, %r22, 1;
	shf.l.wrap.b32 	%r24, %r22, %r21, 1;
	mov.b64 	%rd110, {%r24, %r23};
	ld.const.u8 	%r25, [%rd254+-5];
	mul.wide.u32 	%rd111, %r25, 8;
	add.s64 	%rd112, %rd1, %rd111;
	ld.local.u64 	%rd113, [%rd112];
	ld.const.u8 	%r26, [%rd254+-4];
	mul.wide.u32 	%rd114, %r26, 8;
	add.s64 	%rd115, %rd1, %rd114;
	ld.local.u64 	%rd116, [%rd115];
	add.s64 	%rd117, %rd266, %rd113;
	add.s64 	%rd118, %rd117, %rd265;
	xor.b64  	%rd119, %rd264, %rd118;
	mov.b64 	{%r27, %r28}, %rd119;
	mov.b64 	%rd120, {%r28, %r27};
	add.s64 	%rd121, %rd263, %rd120;
	xor.b64  	%rd122, %rd265, %rd121;
	mov.b64 	{%r29, %r30}, %rd122;
	shf.l.wrap.b32 	%r31, %r30, %r29, 8;
	shf.l.wrap.b32 	%r32, %r29, %r30, 8;
	mov.b64 	%rd123, {%r32, %r31};
	add.s64 	%rd124, %rd123, %rd116;
	add.s64 	%rd125, %rd124, %rd118;
	xor.b64  	%rd126, %rd120, %rd125;
	mov.b64 	{%r33, %r34}, %rd126;
	shf.l.wrap.b32 	%r35, %r34, %r33, 16;
	shf.l.wrap.b32 	%r36, %r33, %r34, 16;
	mov.b64 	%rd127, {%r36, %r35};
	add.s64 	%rd128, %rd121, %rd127;
	xor.b64  	%rd129, %rd123, %rd128;
	mov.b64 	{%r37, %r38}, %rd129;
	shf.l.wrap.b32 	%r39, %r37, %r38, 1;
	shf.l.wrap.b32 	%r40, %r38, %r37, 1;
	mov.b64 	%rd130, {%r40, %r39};
	ld.const.u8 	%r41, [%rd254+-3];
	mul.wide.u32 	%rd131, %r41, 8;
	add.s64 	%rd132, %rd1, %rd131;
	ld.local.u64 	%rd133, [%rd132];
	ld.const.u8 	%r42, [%rd254+-2];
	mul.wide.u32 	%rd134, %r42, 8;
	add.s64 	%rd135, %rd1, %rd134;
	ld.local.u64 	%rd136, [%rd135];
	add.s64 	%rd137, %rd262, %rd133;
	add.s64 	%rd138, %rd137, %rd261;
	xor.b64  	%rd139, %rd260, %rd138;
	mov.b64 	{%r43, %r44}, %rd139;
	mov.b64 	%rd140, {%r44, %r43};
	add.s64 	%rd141, %rd259, %rd140;
	xor.b64  	%rd142, %rd261, %rd141;
	mov.b64 	{%r45, %r46}, %rd142;
	shf.l.wrap.b32 	%r47, %r46, %r45, 8;
	shf.l.wrap.b32 	%r48, %r45, %r46, 8;
	mov.b64 	%rd143, {%r48, %r47};
	add.s64 	%rd144, %rd143, %rd136;
	add.s64 	%rd145, %rd144, %rd138;
	xor.b64  	%rd146, %rd140, %rd145;
	mov.b64 	{%r49, %r50}, %rd146;
	shf.l.wrap.b32 	%r51, %r50, %r49, 16;
	shf.l.wrap.b32 	%r52, %r49, %r50, 16;
	mov.b64 	%rd147, {%r52, %r51};
	add.s64 	%rd148, %rd141, %rd147;
	xor.b64  	%rd149, %rd143, %rd148;
	mov.b64 	{%r53, %r54}, %rd149;
	shf.l.wrap.b32 	%r55, %r53, %r54, 1;
	shf.l.wrap.b32 	%r56, %r54, %r53, 1;
	mov.b64 	%rd150, {%r56, %r55};
	ld.const.u8 	%r57, [%rd254+-1];
	mul.wide.u32 	%rd151, %r57, 8;
	add.s64 	%rd152, %rd1, %rd151;
	ld.local.u64 	%rd153, [%rd152];
	ld.const.u8 	%r58, [%rd254];
	mul.wide.u32 	%rd154, %r58, 8;
	add.s64 	%rd155, %rd1, %rd154;
	ld.local.u64 	%rd156, [%rd155];
	add.s64 	%rd157, %rd258, %rd153;
	add.s64 	%rd158, %rd157, %rd257;
	xor.b64  	%rd159, %rd256, %rd158;
	mov.b64 	{%r59, %r60}, %rd159;
	mov.b64 	%rd160, {%r60, %r59};
	add.s64 	%rd161, %rd255, %rd160;
	xor.b64  	%rd162, %rd257, %rd161;
	mov.b64 	{%r61, %r62}, %rd162;
	shf.l.wrap.b32 	%r63, %r62, %r61, 8;
	shf.l.wrap.b32 	%r64, %r61, %r62, 8;
	mov.b64 	%rd163, {%r64, %r63};
	add.s64 	%rd164, %rd163, %rd156;
	add.s64 	%rd165, %rd164, %rd158;
	xor.b64  	%rd166, %rd160, %rd165;
	mov.b64 	{%r65, %r66}, %rd166;
	shf.l.wrap.b32 	%r67, %r66, %r65, 16;
	shf.l.wrap.b32 	%r68, %r65, %r66, 16;
	mov.b64 	%rd167, {%r68, %r67};
	add.s64 	%rd168, %rd161, %rd167;
	xor.b64  	%rd169, %rd163, %rd168;
	mov.b64 	{%r69, %r70}, %rd169;
	shf.l.wrap.b32 	%r71, %r69, %r70, 1;
	shf.l.wrap.b32 	%r72, %r70, %r69, 1;
	mov.b64 	%rd170, {%r72, %r71};
	ld.const.u8 	%r73, [%rd254+1];
	mul.wide.u32 	%rd171, %r73, 8;
	add.s64 	%rd172, %rd1, %rd171;
	ld.local.u64 	%rd173, [%rd172];
	ld.const.u8 	%r74, [%rd254+2];
	mul.wide.u32 	%rd174, %r74, 8;
	add.s64 	%rd175, %rd1, %rd174;
	ld.local.u64 	%rd176, [%rd175];
	add.s64 	%rd177, %rd105, %rd173;
	add.s64 	%rd178, %rd177, %rd130;
	xor.b64  	%rd179, %rd167, %rd178;
	mov.b64 	{%r75, %r76}, %rd179;
	mov.b64 	%rd180, {%r76, %r75};
	add.s64 	%rd181, %rd148, %rd180;
	xor.b64  	%rd182, %rd130, %rd181;
	mov.b64 	{%r77, %r78}, %rd182;
	shf.l.wrap.b32 	%r79, %r78, %r77, 8;
	shf.l.wrap.b32 	%r80, %r77, %r78, 8;
	mov.b64 	%rd183, {%r80, %r79};
	add.s64 	%rd184, %rd183, %rd176;
	add.s64 	%rd270, %rd184, %rd178;
	xor.b64  	%rd185, %rd180, %rd270;
	mov.b64 	{%r81, %r82}, %rd185;
	shf.l.wrap.b32 	%r83, %r82, %r81, 16;
	shf.l.wrap.b32 	%r84, %r81, %r82, 16;
	mov.b64 	%rd256, {%r84, %r83};
	add.s64 	%rd259, %rd181, %rd256;
	xor.b64  	%rd186, %rd183, %rd259;
	mov.b64 	{%r85, %r86}, %rd186;
	shf.l.wrap.b32 	%r87, %r85, %r86, 1;
	shf.l.wrap.b32 	%r88, %r86, %r85, 1;
	mov.b64 	%rd265, {%r88, %r87};
	ld.const.u8 	%r89, [%rd254+3];
	mul.wide.u32 	%rd187, %r89, 8;
	add.s64 	%rd188, %rd1, %rd187;
	ld.local.u64 	%rd189, [%rd188];
	ld.const.u8 	%r90, [%rd254+4];
	mul.wide.u32 	%rd190, %r90, 8;
	add.s64 	%rd191, %rd1, %rd190;
	ld.local.u64 	%rd192, [%rd191];
	add.s64 	%rd193, %rd125, %rd189;
	add.s64 	%rd194, %rd193, %rd150;
	xor.b64  	%rd195, %rd107, %rd194;
	mov.b64 	{%r91, %r92}, %rd195;
	mov.b64 	%rd196, {%r92, %r91};
	add.s64 	%rd197, %rd168, %rd196;
	xor.b64  	%rd198, %rd150, %rd197;
	mov.b64 	{%r93, %r94}, %rd198;
	shf.l.wrap.b32 	%r95, %r94, %r93, 8;
	shf.l.wrap.b32 	%r96, %r93, %r94, 8;
	mov.b64 	%rd199, {%r96, %r95};
	add.s64 	%rd200, %rd199, %rd192;
	add.s64 	%rd266, %rd200, %rd194;
	xor.b64  	%rd201, %rd196, %rd266;
	mov.b64 	{%r97, %r98}, %rd201;
	shf.l.wrap.b32 	%r99, %r98, %r97, 16;
	shf.l.wrap.b32 	%r100, %r97, %r98, 16;
	mov.b64 	%rd268, {%r100, %r99};
	add.s64 	%rd255, %rd197, %rd268;
	xor.b64  	%rd202, %rd199, %rd255;
	mov.b64 	{%r101, %r102}, %rd202;
	shf.l.wrap.b32 	%r103, %r101, %r102, 1;
	shf.l.wrap.b32 	%r104, %r102, %r101, 1;
	mov.b64 	%rd261, {%r104, %r103};
	ld.const.u8 	%r105, [%rd254+5];
	mul.wide.u32 	%rd203, %r105, 8;
	add.s64 	%rd204, %rd1, %rd203;
	ld.local.u64 	%rd205, [%rd204];
	ld.const.u8 	%r106, [%rd254+6];
	mul.wide.u32 	%rd206, %r106, 8;
	add.s64 	%rd207, %rd1, %rd206;
	ld.local.u64 	%rd208, [%rd207];
	add.s64 	%rd209, %rd145, %rd205;
	add.s64 	%rd210, %rd209, %rd170;
	xor.b64  	%rd211, %rd127, %rd210;
	mov.b64 	{%r107, %r108}, %rd211;
	mov.b64 	%rd212, {%r108, %r107};
	add.s64 	%rd213, %rd108, %rd212;
	xor.b64  	%rd214, %rd170, %rd213;
	mov.b64 	{%r109, %r110}, %rd214;
	shf.l.wrap.b32 	%r111, %r110, %r109, 8;
	shf.l.wrap.b32 	%r112, %r109, %r110, 8;
	mov.b64 	%rd215, {%r112, %r111};
	add.s64 	%rd216, %rd215, %rd208;
	add.s64 	%rd262, %rd216, %rd210;
	xor.b64  	%rd217, %rd212, %rd262;
	mov.b64 	{%r113, %r114}, %rd217;
	shf.l.wrap.b32 	%r115, %r114, %r113, 16;
	shf.l.wrap.b32 	%r116, %r113, %r114, 16;
	mov.b64 	%rd264, {%r116, %r115};
	add.s64 	%rd267, %rd213, %rd264;
	xor.b64  	%rd218, %rd215, %rd267;
	mov.b64 	{%r117, %r118}, %rd218;
	shf.l.wrap.b32 	%r119, %r117, %r118, 1;
	shf.l.wrap.b32 	%r120, %r118, %r117, 1;
	mov.b64 	%rd257, {%r120, %r119};
	ld.const.u8 	%r121, [%rd254+7];
	mul.wide.u32 	%rd219, %r121, 8;
	add.s64 	%rd220, %rd1, %rd219;
	ld.local.u64 	%rd221, [%rd220];
	ld.const.u8 	%r122, [%rd254+8];
	mul.wide.u32 	%rd222, %r122, 8;
	add.s64 	%rd223, %rd1, %rd222;
	ld.local.u64 	%rd224, [%rd223];
	add.s64 	%rd225, %rd165, %rd221;
	add.s64 	%rd226, %rd225, %rd110;
	xor.b64  	%rd227, %rd147, %rd226;
	mov.b64 	{%r123, %r124}, %rd227;
	mov.b64 	%rd228, {%r124, %r123};
	add.s64 	%rd229, %rd128, %rd228;
	xor.b64  	%rd230, %rd110, %rd229;
	mov.b64 	{%r125, %r126}, %rd230;
	shf.l.wrap.b32 	%r127, %r126, %r125, 8;
	shf.l.wrap.b32 	%r128, %r125, %r126, 8;
	mov.b64 	%rd231, {%r128, %r127};
	add.s64 	%rd232, %rd231, %rd224;
	add.s64 	%rd258, %rd232, %rd226;
	xor.b64  	%rd233, %rd228, %rd258;
	mov.b64 	{%r129, %r130}, %rd233;
	shf.l.wrap.b32 	%r131, %r130, %r129, 16;
	shf.l.wrap.b32 	%r132, %r129, %r130, 16;
	mov.b64 	%rd260, {%r132, %r131};
	add.s64 	%rd263, %rd229, %rd260;
	xor.b64  	%rd234, %rd231, %rd263;
	mov.b64 	{%r133, %r134}, %rd234;
	shf.l.wrap.b32 	%r135, %r133, %r134, 1;
	shf.l.wrap.b32 	%r136, %r134, %r133, 1;
	mov.b64 	%rd269, {%r136, %r135};
	add.s32 	%r137, %r137, 1;
	add.s64 	%rd254, %rd254, 16;
	setp.ne.s32 	%p2, %r137, 12;
	@%p2 bra 	$L__BB0_2;
	ld.param.u64 	%rd253, [_Z16blake2b_compressPmPKhS_S_m_param_0];
	xor.b64  	%rd235, %rd270, %rd2;
	xor.b64  	%rd236, %rd235, %rd267;
	cvta.to.global.u64 	%rd237, %rd253;
	st.global.u64 	[%rd237], %rd236;
	xor.b64  	%rd238, %rd266, %rd3;
	xor.b64  	%rd239, %rd238, %rd263;
	st.global.u64 	[%rd237+8], %rd239;
	xor.b64  	%rd240, %rd262, %rd4;
	xor.b64  	%rd241, %rd240, %rd259;
	st.global.u64 	[%rd237+16], %rd241;
	xor.b64  	%rd242, %rd258, %rd5;
	xor.b64  	%rd243, %rd242, %rd255;
	st.global.u64 	[%rd237+24], %rd243;
	xor.b64  	%rd244, %rd269, %rd6;
	xor.b64  	%rd245, %rd244, %rd268;
	st.global.u64 	[%rd237+32], %rd245;
	xor.b64  	%rd246, %rd265, %rd7;
	xor.b64  	%rd247, %rd246, %rd264;
	st.global.u64 	[%rd237+40], %rd247;
	xor.b64  	%rd248, %rd261, %rd8;
	xor.b64  	%rd249, %rd248, %rd260;
	st.global.u64 	[%rd237+48], %rd249;
	xor.b64  	%rd250, %rd257, %rd9;
	xor.b64  	%rd251, %rd250, %rd256;
	st.global.u64 	[%rd237+56], %rd251;
$L__BB0_4:
	ret;

}


// ===== COMPILED SASS (sm_100) =====

	.target	sm_100

	.elftype	@"ET_EXEC"


//--------------------- .note.nv.tkinfo           --------------------------
	.section	.note.nv.tkinfo,"",@"SHT_NOTE"
	.sectionflags	@"SHF_NOTE_NV_TKINFO"
	.tkinfo
        /*0018*/ 	.word	0x00000002
        /*0030*/ 	.string	""
        /*0030*/ 	.string	"ptxas"
        /*0030*/ 	.string	"Cuda compilation tools, release 13.0, V13.0.88"
        /*0030*/ 	.string	"Build cuda_13.0.r13.0/compiler.36424714_0"
        /*0030*/ 	.string	"-arch sm_100 -m 64 "



//--------------------- .note.nv.cuinfo           --------------------------
	.section	.note.nv.cuinfo,"",@"SHT_NOTE"
	.sectionflags	@"SHF_NOTE_NV_CUINFO"
        /*0018*/ 	.short	0x0002
        /*001a*/ 	.short	0x0064
        /*001c*/ 	.short	0x0082
	.zero		2


//--------------------- .nv.info                  --------------------------
	.section	.nv.info,"",@"SHT_CUDA_INFO"
	.align	4


	//----- nvinfo : EIATTR_REGCOUNT
	.align		4
        /*0000*/ 	.byte	0x04, 0x2f
        /*0002*/ 	.short	(.L_3 - .L_2)
	.align		4
.L_2:
        /*0004*/ 	.word	index@(_Z16blake2b_compressPmPKhS_S_m)
        /*0008*/ 	.word	0x00000048


	//----- nvinfo : EIATTR_FRAME_SIZE
	.align		4
.L_3:
        /*000c*/ 	.byte	0x04, 0x11
        /*000e*/ 	.short	(.L_5 - .L_4)
	.align		4
.L_4:
        /*0010*/ 	.word	index@(_Z16blake2b_compressPmPKhS_S_m)
        /*0014*/ 	.word	0x00000080


	//----- nvinfo : EIATTR_MIN_STACK_SIZE
	.align		4
.L_5:
        /*0018*/ 	.byte	0x04, 0x12
        /*001a*/ 	.short	(.L_7 - .L_6)
	.align		4
.L_6:
        /*001c*/ 	.word	index@(_Z16blake2b_compressPmPKhS_S_m)
        /*0020*/ 	.word	0x00000080
.L_7:


//--------------------- .nv.compat                --------------------------
	.section	.nv.compat,"",@"SHT_CUDA_COMPAT_INFO"
	.align	4
        /*0000*/ 	.byte	0x02, 0x09, 0x00, 0x00, 0x02, 0x02, 0x01, 0x00, 0x02, 0x05, 0x05, 0x00, 0x03, 0x07, 0x01, 0x01
        /*0010*/ 	.byte	0x02, 0x03, 0x00, 0x00, 0x02, 0x06, 0x01, 0x00, 0x04, 0x0b, 0x08, 0x00, 0x09, 0x00, 0x00, 0x00
        /*0020*/ 	.byte	0x00, 0x00, 0x00, 0x00


//--------------------- .nv.info._Z16blake2b_compressPmPKhS_S_m --------------------------
	.section	.nv.info._Z16blake2b_compressPmPKhS_S_m,"",@"SHT_CUDA_INFO"
	.sectionflags	@""
	.align	4


	//----- nvinfo : EIATTR_CUDA_API_VERSION
	.align		4
        /*0000*/ 	.byte	0x04, 0x37
        /*0002*/ 	.short	(.L_9 - .L_8)
.L_8:
        /*0004*/ 	.word	0x00000082


	//----- nvinfo : EIATTR_KPARAM_INFO
	.align		4
.L_9:
        /*0008*/ 	.byte	0x04, 0x17
        /*000a*/ 	.short	(.L_11 - .L_10)
.L_10:
        /*000c*/ 	.word	0x00000000
        /*0010*/ 	.short	0x0004
        /*0012*/ 	.short	0x0020
        /*0014*/ 	.byte	0x00, 0xf0, 0x21, 0x00


	//----- nvinfo : EIATTR_KPARAM_INFO
	.align		4
.L_11:
        /*0018*/ 	.byte	0x04, 0x17
        /*001a*/ 	.short	(.L_13 - .L_12)
.L_12:
        /*001c*/ 	.word	0x00000000
        /*0020*/ 	.short	0x0003
        /*0022*/ 	.short	0x0018
        /*0024*/ 	.byte	0x00, 0xf5, 0x21, 0x00


	//----- nvinfo : EIATTR_KPARAM_INFO
	.align		4
.L_13:
        /*0028*/ 	.byte	0x04, 0x17
        /*002a*/ 	.short	(.L_15 - .L_14)
.L_14:
        /*002c*/ 	.word	0x00000000
        /*0030*/ 	.short	0x0002
        /*0032*/ 	.short	0x0010
        /*0034*/ 	.byte	0x00, 0xf5, 0x21, 0x00


	//----- nvinfo : EIATTR_KPARAM_INFO
	.align		4
.L_15:
        /*0038*/ 	.byte	0x04, 0x17
        /*003a*/ 	.short	(.L_17 - .L_16)
.L_16:
        /*003c*/ 	.word	0x00000000
        /*0040*/ 	.short	0x0001
        /*0042*/ 	.short	0x0008
        /*0044*/ 	.byte	0x00, 0xf5, 0x21, 0x00


	//----- nvinfo : EIATTR_KPARAM_INFO
	.align		4
.L_17:
        /*0048*/ 	.byte	0x04, 0x17
        /*004a*/ 	.short	(.L_19 - .L_18)
.L_18:
        /*004c*/ 	.word	0x00000000
        /*0050*/ 	.short	0x0000
        /*0052*/ 	.short	0x0000
        /*0054*/ 	.byte	0x00, 0xf5, 0x21, 0x00


	//----- nvinfo : EIATTR_SPARSE_MMA_MASK
	.align		4
.L_19:
        /*0058*/ 	.byte	0x03, 0x50
        /*005a*/ 	.short	0x0000


	//----- nvinfo : EIATTR_MAXREG_COUNT
	.align		4
        /*005c*/ 	.byte	0x03, 0x1b
        /*005e*/ 	.short	0x00ff


	//----- nvinfo : EIATTR_MERCURY_ISA_VERSION
	.align		4
        /*0060*/ 	.byte	0x03, 0x5f
        /*0062*/ 	.short	0x0101


	//----- nvinfo : EIATTR_VRC_CTA_INIT_COUNT
	.align		4
        /*0064*/ 	.byte	0x02, 0x4a
	.zero		1
	.zero		1


	//----- nvinfo : EIATTR_EXIT_INSTR_OFFSETS
	.align		4
        /*0068*/ 	.byte	0x04, 0x1c
        /*006a*/ 	.short	(.L_21 - .L_20)


	//   ....[0]....
.L_20:
        /*006c*/ 	.word	0x000000a0


	//   ....[1]....
        /*0070*/ 	.word	0x000015f0


	//----- nvinfo : EIATTR_CBANK_PARAM_SIZE
	.align		4
.L_21:
        /*0074*/ 	.byte	0x03, 0x19
        /*0076*/ 	.short	0x0028


	//----- nvinfo : EIATTR_PARAM_CBANK
	.align		4
        /*0078*/ 	.byte	0x04, 0x0a
        /*007a*/ 	.short	(.L_23 - .L_22)
	.align		4
.L_22:
        /*007c*/ 	.word	index@(.nv.constant0._Z16blake2b_compressPmPKhS_S_m)
        /*0080*/ 	.short	0x0380
        /*0082*/ 	.short	0x0028


	//----- nvinfo : EIATTR_SW_WAR
	.align		4
.L_23:
        /*0084*/ 	.byte	0x04, 0x36
        /*0086*/ 	.short	(.L_25 - .L_24)
.L_24:
        /*0088*/ 	.word	0x00000008
.L_25:


//--------------------- .nv.callgraph             --------------------------
	.section	.nv.callgraph,"",@"SHT_CUDA_CALLGRAPH"
	.align	4
	.sectionentsize	8
	.align		4
        /*0000*/ 	.word	0x00000000
	.align		4
        /*0004*/ 	.word	0xffffffff
	.align		4
        /*0008*/ 	.word	0x00000000
	.align		4
        /*000c*/ 	.word	0xfffffffe
	.align		4
        /*0010*/ 	.word	0x00000000
	.align		4
        /*0014*/ 	.word	0xfffffffd
	.align		4
        /*0018*/ 	.word	0x00000000
	.align		4
        /*001c*/ 	.word	0xfffffffc


//--------------------- .nv.constant3             --------------------------
	.section	.nv.constant3,"a",@progbits
	.align	8
.nv.constant3:
	.type		blake2b_IV,@object
	.size		blake2b_IV,(blake2b_sigma - blake2b_IV)
blake2b_IV:
        /*0000*/ 	.byte	0x08, 0xc9, 0xbc, 0xf3, 0x67, 0xe6, 0x09, 0x6a, 0x3b, 0xa7, 0xca, 0x84, 0x85, 0xae, 0x67, 0xbb
        /*0010*/ 	.byte	0x2b, 0xf8, 0x94, 0xfe, 0x72, 0xf3, 0x6e, 0x3c, 0xf1, 0x36, 0x1d, 0x5f, 0x3a, 0xf5, 0x4f, 0xa5
        /*0020*/ 	.byte	0xd1, 0x82, 0xe6, 0xad, 0x7f, 0x52, 0x0e, 0x51, 0x1f, 0x6c, 0x3e, 0x2b, 0x8c, 0x68, 0x05, 0x9b
        /*0030*/ 	.byte	0x6b, 0xbd, 0x41, 0xfb, 0xab, 0xd9, 0x83, 0x1f, 0x79, 0x21, 0x7e, 0x13, 0x19, 0xcd, 0xe0, 0x5b
	.type		blake2b_sigma,@object
	.size		blake2b_sigma,(.L_1 - blake2b_sigma)
blake2b_sigma:
        /*0040*/ 	.byte	0x00, 0x01, 0x02, 0x03, 0x04, 0x05, 0x06, 0x07, 0x08, 0x09, 0x0a, 0x0b, 0x0c, 0x0d, 0x0e, 0x0f
        /* <DEDUP_REMOVED lines=11> */
.L_1:


//--------------------- .text._Z16blake2b_compressPmPKhS_S_m --------------------------
	.section	.text._Z16blake2b_compressPmPKhS_S_m,"ax",@progbits
	.align	128
        .global         _Z16blake2b_compressPmPKhS_S_m
        .type           _Z16blake2b_compressPmPKhS_S_m,@function
        .size           _Z16blake2b_compressPmPKhS_S_m,(.L_x_2 - _Z16blake2b_compressPmPKhS_S_m)
        .other          _Z16blake2b_compressPmPKhS_S_m,@"STO_CUDA_ENTRY STV_DEFAULT"
_Z16blake2b_compressPmPKhS_S_m:
.text._Z16blake2b_compressPmPKhS_S_m:
[----:B------:R-:W0:Y:S01]  /*0000*/  LDC R1, c[0x0][0x37c] ;  /* 0x0000df00ff017b82 */ /* 0x000e220000000800 */
[----:B------:R-:W1:Y:S07]  /*0010*/  S2R R3, SR_TID.X ;  /* 0x0000000000037919 */ /* 0x000e6e0000002100 */
[----:B------:R-:W1:Y:S01]  /*0020*/  S2UR UR4, SR_CTAID.X ;  /* 0x00000000000479c3 */ /* 0x000e620000002500 */
[----:B------:R-:W2:Y:S01]  /*0030*/  LDCU.64 UR6, c[0x0][0x3a0] ;  /* 0x00007400ff0677ac */ /* 0x000ea20008000a00 */
[----:B0-----:R-:W-:-:S05]  /*0040*/  VIADD R1, R1, 0xffffff80 ;  /* 0xffffff8001017836 */ /* 0x001fca0000000000 */
[----:B------:R-:W-:Y:S01]  /*0050*/  R2UR UR22, R1 ;  /* 0x00000000011672ca */ /* 0x000fe200000e0000 */
[----:B------:R-:W1:Y:S02]  /*0060*/  LDC R0, c[0x0][0x360] ;  /* 0x0000d800ff007b82 */ /* 0x000e640000000800 */
[----:B-1----:R-:W-:-:S05]  /*0070*/  IMAD R0, R0, UR4, R3 ;  /* 0x0000000400007c24 */ /* 0x002fca000f8e0203 */
[----:B--2---:R-:W-:-:S04]  /*0080*/  ISETP.GE.U32.AND P0, PT, R0, UR6, PT ;  /* 0x0000000600007c0c */ /* 0x004fc8000bf06070 */
[----:B------:R-:W-:-:S13]  /*0090*/  ISETP.GE.U32.AND.EX P0, PT, RZ, UR7, PT, P0 ;  /* 0x00000007ff007c0c */ /* 0x000fda000bf06100 */
[----:B------:R-:W-:Y:S05]  /*00a0*/  @P0 EXIT ;  /* 0x000000000000094d */ /* 0x000fea0003800000 */
[----:B------:R-:W0:Y:S01]  /*00b0*/  LDC.64 R48, c[0x0][0x388] ;  /* 0x0000e200ff307b82 */ /* 0x000e220000000a00 */
[----:B------:R-:W1:Y:S01]  /*00c0*/  LDCU.64 UR8, c[0x0][0x358] ;  /* 0x00006b00ff0877ac */ /* 0x000e620008000a00 */
[----:B------:R-:W-:Y:S01]  /*00d0*/  IMAD.SHL.U32 R3, R0, 0x10, RZ ;  /* 0x0000001000037824 */ /* 0x000fe200078e00ff */
[----:B------:R-:W2:Y:S05]  /*00e0*/  LDCU.128 UR4, c[0x3][0x20] ;  /* 0x00c00400ff0477ac */ /* 0x000eaa0008000c00 */
[----:B------:R-:W3:Y:S01]  /*00f0*/  LDC.64 R60, c[0x0][0x390] ;  /* 0x0000e400ff3c7b82 */ /* 0x000ee20000000a00 */
[----:B------:R-:W4:Y:S01]  /*0100*/  LDCU.128 UR12, c[0x3][0x30] ;  /* 0x00c00600ff0c77ac */ /* 0x000f220008000c00 */
[----:B------:R-:W5:Y:S06]  /*0110*/  LDCU.64 UR10, c[0x3][URZ] ;  /* 0x00c00000ff0a77ac */ /* 0x000f6c0008000a00 */
[----:B------:R-:W2:Y:S01]  /*0120*/  LDC.64 R62, c[0x0][0x398] ;  /* 0x0000e600ff3e7b82 */ /* 0x000ea20000000a00 */
[----:B------:R-:W4:Y:S01]  /*0130*/  LDCU.64 UR16, c[0x3][0x8] ;  /* 0x00c00100ff1077ac */ /* 0x000f220008000a00 */
[----:B------:R-:W5:Y:S06]  /*0140*/  LDCU.64 UR18, c[0x3][0x10] ;  /* 0x00c00200ff1277ac */ /* 0x000f6c0008000a00 */
[----:B------:R-:W4:Y:S01]  /*0150*/  LDC.64 R54, c[0x0][0x380] ;  /* 0x0000e000ff367b82 */ /* 0x000f220000000a00 */
[----:B0-----:R-:W-:Y:S01]  /*0160*/  IMAD.WIDE.U32 R48, R3, 0x8, R48 ;  /* 0x0000000803307825 */ /* 0x001fe200078e0030 */
[----:B------:R-:W0:Y:S04]  /*0170*/  LDCU.64 UR20, c[0x3][0x18] ;  /* 0x00c00300ff1477ac */ /* 0x000e280008000a00 */
[----:B-1----:R-:W5:Y:S04]  /*0180*/  LDG.E.64 R4, desc[UR8][R48.64] ;  /* 0x0000000830047981 */ /* 0x002f68000c1e1b00 */
[----:B------:R-:W5:Y:S04]  /*0190*/  LDG.E.64 R6, desc[UR8][R48.64+0x8] ;  /* 0x0000080830067981 */ /* 0x000f68000c1e1b00 */
[----:B------:R-:W5:Y:S04]  /*01a0*/  LDG.E.64 R8, desc[UR8][R48.64+0x10] ;  /* 0x0000100830087981 */ /* 0x000f68000c1e1b00 */
[----:B------:R-:W5:Y:S04]  /*01b0*/  LDG.E.64 R10, desc[UR8][R48.64+0x18] ;  /* 0x00001808300a7981 */ /* 0x000f68000c1e1b00 */
[----:B---3--:R-:W3:Y:S04]  /*01c0*/  LDG.E.64 R2, desc[UR8][R60.64] ;  /* 0x000000083c027981 */ /* 0x008ee8000c1e1b00 */
[----:B------:R-:W3:Y:S04]  /*01d0*/  LDG.E.64 R12, desc[UR8][R48.64+0x20] ;  /* 0x00002008300c7981 */ /* 0x000ee8000c1e1b00 */
        /* <DEDUP_REMOVED lines=12> */
[----:B--2---:R-:W2:Y:S04]  /*02a0*/  LDG.E.64 R52, desc[UR8][R62.64] ;  /* 0x000000083e347981 */ /* 0x004ea8000c1e1b00 */
[----:B------:R-:W2:Y:S04]  /*02b0*/  LDG.E.64 R56, desc[UR8][R62.64+0x8] ;  /* 0x000008083e387981 */ /* 0x000ea8000c1e1b00 */
[----:B----4-:R-:W4:Y:S04]  /*02c0*/  LDG.E.64 R36, desc[UR8][R54.64] ;  /* 0x0000000836247981 */ /* 0x010f28000c1e1b00 */
[----:B------:R-:W4:Y:S04]  /*02d0*/  LDG.E.64 R38, desc[UR8][R54.64+0x8] ;  /* 0x0000080836267981 */ /* 0x000f28000c1e1b00 */
[----:B------:R-:W4:Y:S04]  /*02e0*/  LDG.E.64 R40, desc[UR8][R54.64+0x10] ;  /* 0x0000100836287981 */ /* 0x000f28000c1e1b00 */
[----:B------:R-:W4:Y:S04]  /*02f0*/  LDG.E.64 R42, desc[UR8][R54.64+0x18] ;  /* 0x00001808362a7981 */ /* 0x000f28000c1e1b00 */
[----:B------:R-:W4:Y:S04]  /*0300*/  LDG.E.64 R44, desc[UR8][R54.64+0x20] ;  /* 0x00002008362c7981 */ /* 0x000f28000c1e1b00 */
[----:B------:R-:W4:Y:S04]  /*0310*/  LDG.E.64 R46, desc[UR8][R54.64+0x28] ;  /* 0x00002808362e7981 */ /* 0x000f28000c1e1b00 */
[----:B------:R-:W4:Y:S04]  /*0320*/  LDG.E.64 R48, desc[UR8][R54.64+0x30] ;  /* 0x0000300836307981 */ /* 0x000f28000c1e1b00 */
[----:B------:R3:W4:Y:S04]  /*0330*/  LDG.E.64 R50, desc[UR8][R54.64+0x38] ;  /* 0x0000380836327981 */ /* 0x000728000c1e1b00 */
[----:B-----5:R1:W-:Y:S04]  /*0340*/  STL.128 [R1], R4 ;  /* 0x0000000401007387 */ /* 0x0203e80000100c00 */
[----:B------:R5:W-:Y:S01]  /*0350*/  STL.128 [R1+0x10], R8 ;  /* 0x0000100801007387 */ /* 0x000be20000100c00 */
[----:B---3--:R-:W-:-:S02]  /*0360*/  LOP3.LUT R54, R2, UR4, RZ, 0x3c, !PT ;  /* 0x0000000402367c12 */ /* 0x008fc4000f8e3cff */
[----:B-1----:R-:W-:Y:S01]  /*0370*/  LOP3.LUT R5, R3, UR5, RZ, 0x3c, !PT ;  /* 0x0000000503057c12 */ /* 0x002fe2000f8e3cff */
[----:B0-----:R-:W-:Y:S02]  /*0380*/  IMAD.U32 R6, RZ, RZ, UR20 ;  /* 0x00000014ff067e24 */ /* 0x001fe4000f8e00ff */
[----:B------:R-:W-:Y:S01]  /*0390*/  IMAD.U32 R7, RZ, RZ, UR21 ;  /* 0x00000015ff077e24 */ /* 0x000fe2000f8e00ff */
[----:B------:R0:W-:Y:S01]  /*03a0*/  STL.128 [R1+0x20], R12 ;  /* 0x0000200c01007387 */ /* 0x0001e20000100c00 */
[----:B------:R-:W-:Y:S01]  /*03b0*/  UMOV UR4, URZ ;  /* 0x000000ff00047c82 */ /* 0x000fe20008000000 */
[----:B-----5:R-:W-:Y:S02]  /*03c0*/  IMAD.U32 R10, RZ, RZ, UR17 ;  /* 0x00000011ff0a7e24 */ /* 0x020fe4000f8e00ff */
[----:B------:R-:W-:Y:S04]  /*03d0*/  STL.128 [R1+0x30], R16 ;  /* 0x0000301001007387 */ /* 0x000fe80000100c00 */
[----:B------:R-:W-:Y:S01]  /*03e0*/  STL.128 [R1+0x40], R20 ;  /* 0x0000401401007387 */ /* 0x000fe20000100c00 */
[----:B0-----:R-:W-:-:S02]  /*03f0*/  IMAD.U32 R14, RZ, RZ, UR19 ;  /* 0x00000013ff0e7e24 */ /* 0x001fc4000f8e00ff */
[----:B------:R-:W-:Y:S01]  /*0400*/  IMAD.U32 R12, RZ, RZ, UR10 ;  /* 0x0000000aff0c7e24 */ /* 0x000fe2000f8e00ff */
[----:B------:R-:W-:Y:S01]  /*0410*/  UMOV UR10, 0x47 ;  /* 0x00000047000a7882 */ /* 0x000fe20000000000 */
[----:B------:R0:W-:Y:S04]  /*0420*/  STL.128 [R1+0x50], R24 ;  /* 0x0000501801007387 */ /* 0x0001e80000100c00 */
[----:B------:R1:W-:Y:S04]  /*0430*/  STL.128 [R1+0x60], R28 ;  /* 0x0000601c01007387 */ /* 0x0003e80000100c00 */
[----:B------:R3:W-:Y:S01]  /*0440*/  STL.128 [R1+0x70], R32 ;  /* 0x0000702001007387 */ /* 0x0007e20000100c00 */
[----:B0-----:R-:W-:Y:S01]  /*0450*/  IMAD.U32 R27, RZ, RZ, UR16 ;  /* 0x00000010ff1b7e24 */ /* 0x001fe2000f8e00ff */
[----:B------:R-:W-:-:S02]  /*0460*/  LOP3.LUT R3, R58, UR6, RZ, 0x3c, !PT ;  /* 0x000000063a037c12 */ /* 0x000fc4000f8e3cff */
[----:B------:R-:W-:Y:S02]  /*0470*/  LOP3.LUT R8, R59, UR7, RZ, 0x3c, !PT ;  /* 0x000000073b087c12 */ /* 0x000fe4000f8e3cff */
[----:B--2---:R-:W-:Y:S01]  /*0480*/  LOP3.LUT R9, R53, UR13, RZ, 0x3c, !PT ;  /* 0x0000000d35097c12 */ /* 0x004fe2000f8e3cff */
[----:B-1----:R-:W-:Y:S01]  /*0490*/  IMAD.U32 R28, RZ, RZ, UR11 ;  /* 0x0000000bff1c7e24 */ /* 0x002fe2000f8e00ff */
[----:B------:R-:W-:Y:S01]  /*04a0*/  LOP3.LUT R52, R52, UR12, RZ, 0x3c, !PT ;  /* 0x0000000c34347c12 */ /* 0x000fe2000f8e3cff */
[----:B------:R-:W-:Y:S01]  /*04b0*/  IMAD.U32 R53, RZ, RZ, UR18 ;  /* 0x00000012ff357e24 */ /* 0x000fe2000f8e00ff */
[----:B------:R-:W-:Y:S02]  /*04c0*/  LOP3.LUT R0, R56, UR14, RZ, 0x3c, !PT ;  /* 0x0000000e38007c12 */ /* 0x000fe4000f8e3cff */
[----:B------:R-:W-:Y:S01]  /*04d0*/  LOP3.LUT R2, R57, UR15, RZ, 0x3c, !PT ;  /* 0x0000000f39027c12 */ /* 0x000fe2000f8e3cff */
[----:B----4-:R-:W-:Y:S02]  /*04e0*/  IMAD.MOV.U32 R17, RZ, RZ, R36 ;  /* 0x000000ffff117224 */ /* 0x010fe400078e0024 */
[----:B------:R-:W-:-:S02]  /*04f0*/  IMAD.MOV.U32 R26, RZ, RZ, R37 ;  /* 0x000000ffff1a7224 */ /* 0x000fc400078e0025 */
[----:B------:R-:W-:Y:S02]  /*0500*/  IMAD.MOV.U32 R31, RZ, RZ, R38 ;  /* 0x000000ffff1f7224 */ /* 0x000fe400078e0026 */
[----:B------:R-:W-:Y:S02]  /*0510*/  IMAD.MOV.U32 R18, RZ, RZ, R39 ;  /* 0x000000ffff127224 */ /* 0x000fe400078e0027 */
[----:B------:R-:W-:Y:S02]  /*0520*/  IMAD.MOV.U32 R4, RZ, RZ, R40 ;  /* 0x000000ffff047224 */ /* 0x000fe400078e0028 */
[----:B------:R-:W-:Y:S02]  /*0530*/  IMAD.MOV.U32 R20, RZ, RZ, R41 ;  /* 0x000000ffff147224 */ /* 0x000fe400078e0029 */
[----:B------:R-:W-:Y:S02]  /*0540*/  IMAD.MOV.U32 R11, RZ, RZ, R42 ;  /* 0x000000ffff0b7224 */ /* 0x000fe400078e002a */
[----:B------:R-:W-:-:S02]  /*0550*/  IMAD.MOV.U32 R22, RZ, RZ, R43 ;  /* 0x000000ffff167224 */ /* 0x000fc400078e002b */
[----:B------:R-:W-:Y:S02]  /*0560*/  IMAD.MOV.U32 R68, RZ, RZ, R44 ;  /* 0x000000ffff447224 */ /* 0x000fe400078e002c */
[----:B------:R-:W-:Y:S02]  /*0570*/  IMAD.MOV.U32 R69, RZ, RZ, R45 ;  /* 0x000000ffff457224 */ /* 0x000fe400078e002d */
[----:B------:R-:W-:Y:S02]  /*0580*/  IMAD.MOV.U32 R64, RZ, RZ, R46 ;  /* 0x000000ffff407224 */ /* 0x000fe400078e002e */
[----:B------:R-:W-:Y:S02]  /*0590*/  IMAD.MOV.U32 R65, RZ, RZ, R47 ;  /* 0x000000ffff417224 */ /* 0x000fe400078e002f */
[----:B---3--:R-:W-:Y:S02]  /*05a0*/  IMAD.MOV.U32 R32, RZ, RZ, R48 ;  /* 0x000000ffff207224 */ /* 0x008fe400078e0030 */
[----:B------:R-:W-:-:S02]  /*05b0*/  IMAD.MOV.U32 R33, RZ, RZ, R49 ;  /* 0x000000ffff217224 */ /* 0x000fc400078e0031 */
[----:B------:R-:W-:Y:S02]  /*05c0*/  IMAD.MOV.U32 R58, RZ, RZ, R50 ;  /* 0x000000ffff3a7224 */ /* 0x000fe400078e0032 */
[----:B------:R-:W-:-:S07]  /*05d0*/  IMAD.MOV.U32 R59, RZ, RZ, R51 ;  /* 0x000000ffff3b7224 */ /* 0x000fce00078e0033 */
.L_x_0:
[----:B------:R-:W0:Y:S02]  /*05e0*/  LDCU.U8 UR5, c[0x3][UR10+-0x7] ;  /* 0x00ffff200a0577ac */ /* 0x000e240008000000 */
[----:B0-----:R-:W-:-:S09]  /*05f0*/  ULEA UR5, UR5, UR22, 0x3 ;  /* 0x0000001605057291 */ /* 0x001fd2000f8e18ff */
[----:B------:R-:W2:Y:S02]  /*0600*/  LDL.64 R34, [UR5] ;  /* 0x00000005ff227983 */ /* 0x000ea40008100a00 */
[----:B------:R-:W0:Y:S02]  /*0610*/  LDCU.U8 UR5, c[0x3][UR10+-0x5] ;  /* 0x00ffff600a0577ac */ /* 0x000e240008000000 */
[----:B0-----:R-:W-:Y:S01]  /*0620*/  ULEA UR6, UR5, UR22, 0x3 ;  /* 0x0000001605067291 */ /* 0x001fe2000f8e18ff */
[----:B------:R-:W0:Y:S08]  /*0630*/  LDCU.U8 UR5, c[0x3][UR10+-0x6] ;  /* 0x00ffff400a0577ac */ /* 0x000e300008000000 */
[----:B------:R-:W3:Y:S01]  /*0640*/  LDL.64 R24, [UR6] ;  /* 0x00000006ff187983 */ /* 0x000ee20008100a00 */
[----:B0-----:R-:W-:-:S09]  /*0650*/  ULEA UR5, UR5, UR22, 0x3 ;  /* 0x0000001605057291 */ /* 0x001fd2000f8e18ff */
[----:B------:R-:W4:Y:S01]  /*0660*/  LDL.64 R66, [UR5] ;  /* 0x00000005ff427983 */ /* 0x000f220008100a00 */
[----:B------:R-:W0:Y:S01]  /*0670*/  LDCU.U8 UR6, c[0x3][UR10+-0x3] ;  /* 0x00ffffa00a0677ac */ /* 0x000e220008000000 */
[----:B------:R-:W1:Y:S01]  /*0680*/  LDCU.U8 UR5, c[0x3][UR10+-0x4] ;  /* 0x00ffff800a0577ac */ /* 0x000e620008000000 */
[----:B------:R-:W5:Y:S01]  /*0690*/  LDCU.U8 UR7, c[0x3][UR10+-0x1] ;  /* 0x00ffffe00a0777ac */ /* 0x000f620008000000 */
[----:B-1----:R-:W-:-:S09]  /*06a0*/  ULEA UR5, UR5, UR22, 0x3 ;  /* 0x0000001605057291 */ /* 0x002fd2000f8e18ff */
[----:B------:R-:W4:Y:S01]  /*06b0*/  LDL.64 R62, [UR5] ;  /* 0x00000005ff3e7983 */ /* 0x000f220008100a00 */
[----:B0-----:R-:W-:Y:S02]  /*06c0*/  ULEA UR6, UR6, UR22, 0x3 ;  /* 0x0000001606067291 */ /* 0x001fe4000f8e18ff */
[----:B-----5:R-:W-:-:S07]  /*06d0*/  ULEA UR7, UR7, UR22, 0x3 ;  /* 0x0000001607077291 */ /* 0x020fce000f8e18ff */
[----:B------:R-:W5:Y:S04]  /*06e0*/  LDL.64 R56, [UR6] ;  /* 0x00000006ff387983 */ /* 0x000f680008100a00 */
[----:B------:R-:W5:Y:S01]  /*06f0*/  LDL.64 R60, [UR7] ;  /* 0x00000007ff3c7983 */ /* 0x000f620008100a00 */
[----:B------:R-:W0:Y:S01]  /*0700*/  LDCU.U8 UR5, c[0x3][UR10+-0x2] ;  /* 0x00ffffc00a0577ac */ /* 0x000e220008000000 */
[----:B------:R-:W1:Y:S01]  /*0710*/  LDCU.U8 UR6, c[0x3][UR10] ;  /* 0x00c000000a0677ac */ /* 0x000e620008000000 */
[----:B0-----:R-:W-:Y:S02]  /*0720*/  ULEA UR5, UR5, UR22, 0x3 ;  /* 0x0000001605057291 */ /* 0x001fe4000f8e18ff */
[----:B-1----:R-:W-:Y:S01]  /*0730*/  ULEA UR6, UR6, UR22, 0x3 ;  /* 0x0000001606067291 */ /* 0x002fe2000f8e18ff */
[----:B--2---:R-:W-:-:S04]  /*0740*/  IADD3 R15, P0, P1, R68, R17, R34 ;  /* 0x00000011440f7210 */ /* 0x004fc8000791e022 */
[----:B------:R-:W-:-:S04]  /*0750*/  IADD3.X R16, PT, PT, R69, R26, R35, P0, P1 ;  /* 0x0000001a45107210 */ /* 0x000fc800007e2423 */
[----:B------:R-:W-:Y:S02]  /*0760*/  LOP3.LUT R13, R5, R16, RZ, 0x3c, !PT ;  /* 0x00000010050d7212 */ /* 0x000fe400078e3cff */
[----:B------:R-:W-:Y:S02]  /*0770*/  LOP3.LUT R5, R54, R15, RZ, 0x3c, !PT ;  /* 0x0000000f36057212 */ /* 0x000fe400078e3cff */
[----:B---3--:R-:W-:-:S04]  /*0780*/  IADD3 R24, P0, P1, R64, R31, R24 ;  /* 0x0000001f40187210 */ /* 0x008fc8000791e018 */
[----:B------:R-:W-:Y:S02]  /*0790*/  IADD3.X R17, PT, PT, R65, R18, R25, P0, P1 ;  /* 0x0000001241117210 */ /* 0x000fe400007e2419 */
[----:B------:R-:W-:-:S05]  /*07a0*/  IADD3 R34, P0, PT, R12, R13, RZ ;  /* 0x0000000d0c227210 */ /* 0x000fca0007f1e0ff */
[----:B------:R-:W-:Y:S01]  /*07b0*/  IMAD.X R54, R28, 0x1, R5, P0 ;  /* 0x000000011c367824 */ /* 0x000fe200000e0605 */
[----:B------:R-:W-:-:S04]  /*07c0*/  LOP3.LUT R23, R68, R34, RZ, 0x3c, !PT ;  /* 0x0000002244177212 */ /* 0x000fc800078e3cff */
[----:B------:R-:W-:-:S04]  /*07d0*/  LOP3.LUT R12, R69, R54, RZ, 0x3c, !PT ;  /* 0x00000036450c7212 */ /* 0x000fc800078e3cff */
[----:B------:R-:W-:Y:S02]  /*07e0*/  SHF.L.W.U32.HI R21, R23, 0x8, R12 ;  /* 0x0000000817157819 */ /* 0x000fe40000010e0c */
[----:B------:R-:W-:Y:S02]  /*07f0*/  SHF.L.W.U32.HI R23, R12, 0x8, R23 ;  /* 0x000000080c177819 */ /* 0x000fe40000010e17 */
[----:B----4-:R-:W-:-:S04]  /*0800*/  IADD3 R28, P0, P1, R15, R21, R66 ;  /* 0x000000150f1c7210 */ /* 0x010fc8000791e042 */
[----:B------:R-:W-:Y:S02]  /*0810*/  IADD3.X R12, PT, PT, R16, R23, R67, P0, P1 ;  /* 0x00000017100c7210 */ /* 0x000fe400007e2443 */
[----:B------:R-:W-:Y:S01]  /*0820*/  LOP3.LUT R16, R8, R17, RZ, 0x3c, !PT ;  /* 0x0000001108107212 */ /* 0x000fe200078e3cff */
[----:B------:R-:W2:Y:S01]  /*0830*/  LDL.64 R66, [UR5] ;  /* 0x00000005ff427983 */ /* 0x000ea20008100a00 */
[----:B------:R-:W-:Y:S02]  /*0840*/  LOP3.LUT R3, R3, R24, RZ, 0x3c, !PT ;  /* 0x0000001803037212 */ /* 0x000fe400078e3cff */
[----:B------:R-:W-:Y:S01]  /*0850*/  IADD3 R27, P0, PT, R27, R16, RZ ;  /* 0x000000101b1b7210 */ /* 0x000fe20007f1e0ff */
[----:B------:R-:W0:Y:S04]  /*0860*/  LDCU.U8 UR5, c[0x3][UR10+0x3] ;  /* 0x00c000600a0577ac */ /* 0x000e280008000000 */
[----:B------:R-:W-:Y:S01]  /*0870*/  IMAD.X R26, R10, 0x1, R3, P0 ;  /* 0x000000010a1a7824 */ /* 0x000fe200000e0603 */
[----:B------:R-:W-:-:S04]  /*0880*/  LOP3.LUT R29, R64, R27, RZ, 0x3c, !PT ;  /* 0x0000001b401d7212 */ /* 0x000fc800078e3cff */
[----:B------:R-:W-:Y:S02]  /*0890*/  LOP3.LUT R8, R65, R26, RZ, 0x3c, !PT ;  /* 0x0000001a41087212 */ /* 0x000fe400078e3cff */
[----:B------:R-:W3:Y:S02]  /*08a0*/  LDL.64 R64, [UR6] ;  /* 0x00000006ff407983 */ /* 0x000ee40008100a00 */
[----:B------:R-:W-:Y:S02]  /*08b0*/  SHF.L.W.U32.HI R15, R8, 0x8, R29 ;  /* 0x00000008080f7819 */ /* 0x000fe40000010e1d */
[----:B------:R-:W-:Y:S01]  /*08c0*/  SHF.L.W.U32.HI R29, R29, 0x8, R8 ;  /* 0x000000081d1d7819 */ /* 0x000fe20000010e08 */
[----:B0-----:R-:W-:-:S03]  /*08d0*/  ULEA UR6, UR5, UR22, 0x3 ;  /* 0x0000001605067291 */ /* 0x001fc6000f8e18ff */
[----:B------:R-:W-:Y:S01]  /*08e0*/  IADD3 R31, P0, P1, R24, R29, R62 ;  /* 0x0000001d181f7210 */ /* 0x000fe2000791e03e */
[----:B------:R-:W0:Y:S03]  /*08f0*/  LDCU.U8 UR5, c[0x3][UR10+0x1] ;  /* 0x00c000200a0577ac */ /* 0x000e260008000000 */
[----:B------:R-:W-:Y:S02]  /*0900*/  IADD3.X R8, PT, PT, R17, R15, R63, P0, P1 ;  /* 0x0000000f11087210 */ /* 0x000fe400007e243f */
[----:B------:R-:W4:Y:S01]  /*0910*/  LDL.64 R62, [UR6] ;  /* 0x00000006ff3e7983 */ /* 0x000f220008100a00 */
[----:B-----5:R-:W-:Y:S01]  /*0920*/  IADD3 R25, P0, P1, R32, R4, R56 ;  /* 0x0000000420197210 */ /* 0x020fe2000791e038 */
[----:B------:R-:W1:Y:S03]  /*0930*/  LDCU.U8 UR6, c[0x3][UR10+0x5] ;  /* 0x00c000a00a0677ac */ /* 0x000e660008000000 */
[----:B------:R-:W-:-:S02]  /*0940*/  IADD3.X R24, PT, PT, R33, R20, R57, P0, P1 ;  /* 0x0000001421187210 */ /* 0x000fc400007e2439 */
[----:B------:R-:W-:Y:S01]  /*0950*/  IADD3 R57, P0, P1, R58, R11, R60 ;  /* 0x0000000b3a397210 */ /* 0x000fe2000791e03c */
[----:B0-----:R-:W-:-:S03]  /*0960*/  ULEA UR5, UR5, UR22, 0x3 ;  /* 0x0000001605057291 */ /* 0x001fc6000f8e18ff */
[----:B------:R-:W-:-:S06]  /*0970*/  IADD3.X R55, PT, PT, R59, R22, R61, P0, P1 ;  /* 0x000000163b377210 */ /* 0x000fcc00007e243d */
[----:B------:R-:W5:Y:S01]  /*0980*/  LDL.64 R60, [UR5] ;  /* 0x00000005ff3c7983 */ /* 0x000f620008100a00 */
[----:B-1----:R-:W-:-:S09]  /*0990*/  ULEA UR6, UR6, UR22, 0x3 ;  /* 0x0000001606067291 */ /* 0x002fd2000f8e18ff */
[----:B------:R-:W5:Y:S01]  /*09a0*/  LDL.64 R18, [UR6] ;  /* 0x00000006ff127983 */ /* 0x000f620008100a00 */
[----:B------:R-:W-:Y:S02]  /*09b0*/  LOP3.LUT R10, R9, R24, RZ, 0x3c, !PT ;  /* 0x00000018090a7212 */ /* 0x000fe400078e3cff */
[----:B------:R-:W-:Y:S02]  /*09c0*/  LOP3.LUT R9, R52, R25, RZ, 0x3c, !PT ;  /* 0x0000001934097212 */ /* 0x000fe400078e3cff */
[----:B------:R-:W-:Y:S02]  /*09d0*/  IADD3 R4, P0, PT, R53, R10, RZ ;  /* 0x0000000a35047210 */ /* 0x000fe40007f1e0ff */
[----:B------:R-:W-:-:S03]  /*09e0*/  LOP3.LUT R20, R2, R55, RZ, 0x3c, !PT ;  /* 0x0000003702147212 */ /* 0x000fc600078e3cff */
[----:B------:R-:W-:Y:S01]  /*09f0*/  IMAD.X R17, R14, 0x1, R9, P0 ;  /* 0x000000010e117824 */ /* 0x000fe200000e0609 */
[----:B------:R-:W-:Y:S02]  /*0a00*/  LOP3.LUT R11, R32, R4, RZ, 0x3c, !PT ;  /* 0x00000004200b7212 */ /* 0x000fe400078e3cff */
[----:B------:R-:W-:Y:S02]  /*0a10*/  LOP3.LUT R0, R0, R57, RZ, 0x3c, !PT ;  /* 0x0000003900007212 */ /* 0x000fe400078e3cff */
[----:B------:R-:W-:Y:S02]  /*0a20*/  LOP3.LUT R14, R33, R17, RZ, 0x3c, !PT ;  /* 0x00000011210e7212 */ /* 0x000fe400078e3cff */
[----:B------:R-:W-:Y:S02]  /*0a30*/  IADD3 R33, P0, PT, R6, R20, RZ ;  /* 0x0000001406217210 */ /* 0x000fe40007f1e0ff */
[----:B------:R-:W-:-:S03]  /*0a40*/  SHF.L.W.U32.HI R2, R11, 0x8, R14 ;  /* 0x000000080b027819 */ /* 0x000fc60000010e0e */
[----:B------:R-:W-:Y:S01]  /*0a50*/  IMAD.X R30, R7, 0x1, R0, P0 ;  /* 0x00000001071e7824 */ /* 0x000fe200000e0600 */
[----:B------:R-:W-:Y:S01]  /*0a60*/  SHF.L.W.U32.HI R35, R14, 0x8, R11 ;  /* 0x000000080e237819 */ /* 0x000fe20000010e0b */
[----:B------:R-:W0:Y:S01]  /*0a70*/  LDCU.U8 UR5, c[0x3][UR10+0x7] ;  /* 0x00c000e00a0577ac */ /* 0x000e220008000000 */
[----:B------:R-:W-:Y:S02]  /*0a80*/  LOP3.LUT R22, R58, R33, RZ, 0x3c, !PT ;  /* 0x000000213a167212 */ /* 0x000fe400078e3cff */
[----:B------:R-:W-:-:S04]  /*0a90*/  LOP3.LUT R53, R59, R30, RZ, 0x3c, !PT ;  /* 0x0000001e3b357212 */ /* 0x000fc800078e3cff */
[----:B------:R-:W-:Y:S02]  /*0aa0*/  SHF.L.W.U32.HI R11, R22, 0x8, R53 ;  /* 0x00000008160b7819 */ /* 0x000fe40000010e35 */
[----:B------:R-:W-:Y:S01]  /*0ab0*/  SHF.L.W.U32.HI R22, R53, 0x8, R22 ;  /* 0x0000000835167819 */ /* 0x000fe20000010e16 */
[----:B0-----:R-:W-:Y:S01]  /*0ac0*/  ULEA UR5, UR5, UR22, 0x3 ;  /* 0x0000001605057291 */ /* 0x001fe2000f8e18ff */
[----:B------:R-:W-:Y:S02]  /*0ad0*/  LOP3.LUT R16, R16, R31, RZ, 0x3c, !PT ;  /* 0x0000001f10107212 */ /* 0x000fe400078e3cff */
[----:B------:R-:W-:Y:S01]  /*0ae0*/  LOP3.LUT R3, R3, R8, RZ, 0x3c, !PT ;  /* 0x0000000803037212 */ /* 0x000fe200078e3cff */
[----:B------:R-:W0:Y:S01]  /*0af0*/  LDCU.U8 UR6, c[0x3][UR10+0x6] ;  /* 0x00c000c00a0677ac */ /* 0x000e220008000000 */
[----:B------:R-:W-:Y:S01]  /*0b00*/  LOP3.LUT R5, R5, R12, RZ, 0x3c, !PT ;  /* 0x0000000c05057212 */ /* 0x000fe200078e3cff */
[----:B------:R-:W1:Y:S01]  /*0b10*/  LDCU.U8 UR7, c[0x3][UR10+0x8] ;  /* 0x00c001000a0777ac */ /* 0x000e620008000000 */
[----:B0-----:R-:W-:-:S02]  /*0b20*/  ULEA UR6, UR6, UR22, 0x3 ;  /* 0x0000001606067291 */ /* 0x001fc4000f8e18ff */
[----:B-1----:R-:W-:Y:S01]  /*0b30*/  ULEA UR7, UR7, UR22, 0x3 ;  /* 0x0000001607077291 */ /* 0x002fe2000f8e18ff */
[----:B--2---:R-:W-:-:S04]  /*0b40*/  IADD3 R7, P0, P1, R25, R2, R66 ;  /* 0x0000000219077210 */ /* 0x004fc8000791e042 */
[----:B------:R-:W-:Y:S02]  /*0b50*/  IADD3.X R59, PT, PT, R24, R35, R67, P0, P1 ;  /* 0x00000023183b7210 */ /* 0x000fe400007e2443 */
[----:B------:R-:W-:Y:S02]  /*0b60*/  LOP3.LUT R10, R10, R7, RZ, 0x3c, !PT ;  /* 0x000000070a0a7212 */ /* 0x000fe400078e3cff */
[----:B------:R-:W-:-:S04]  /*0b70*/  LOP3.LUT R25, R9, R59, RZ, 0x3c, !PT ;  /* 0x0000003b09197212 */ /* 0x000fc800078e3cff */
[----:B------:R-:W-:Y:S02]  /*0b80*/  SHF.L.W.U32.HI R9, R10, 0x10, R25 ;  /* 0x000000100a097819 */ /* 0x000fe40000010e19 */
[----:B---3--:R-:W-:Y:S02]  /*0b90*/  IADD3 R57, P0, P1, R57, R11, R64 ;  /* 0x0000000b39397210 */ /* 0x008fe4000791e040 */
[----:B------:R-:W-:Y:S02]  /*0ba0*/  SHF.L.W.U32.HI R10, R25, 0x10, R10 ;  /* 0x00000010190a7819 */ /* 0x000fe40000010e0a */
[----:B------:R-:W-:Y:S01]  /*0bb0*/  IADD3.X R55, PT, PT, R55, R22, R65, P0, P1 ;  /* 0x0000001637377210 */ /* 0x000fe200007e2441 */
[----:B------:R-:W2:Y:S01]  /*0bc0*/  LDL.64 R24, [UR5] ;  /* 0x00000005ff187983 */ /* 0x000ea20008100a00 */
[----:B------:R-:W-:-:S05]  /*0bd0*/  IADD3 R53, P0, PT, R9, R4, RZ ;  /* 0x0000000409357210 */ /* 0x000fca0007f1e0ff */
[----:B------:R-:W-:Y:S01]  /*0be0*/  IMAD.X R14, R10, 0x1, R17, P0 ;  /* 0x000000010a0e7824 */ /* 0x000fe200000e0611 */
[----:B------:R-:W-:-:S04]  /*0bf0*/  LOP3.LUT R2, R2, R53, RZ, 0x3c, !PT ;  /* 0x0000003502027212 */ /* 0x000fc800078e3cff */
[----:B------:R-:W-:Y:S01]  /*0c00*/  LOP3.LUT R17, R35, R14, RZ, 0x3c, !PT ;  /* 0x0000000e23117212 */ /* 0x000fe200078e3cff */
[----:B------:R-:W0:Y:S03]  /*0c10*/  LDCU.U8 UR5, c[0x3][UR10+0x2] ;  /* 0x00c000400a0577ac */ /* 0x000e260008000000 */
[----:B------:R-:W-:Y:S02]  /*0c20*/  SHF.L.W.U32.HI R32, R17, 0x1, R2 ;  /* 0x0000000111207819 */ /* 0x000fe40000010e02 */
[----:B------:R-:W-:Y:S02]  /*0c30*/  SHF.L.W.U32.HI R17, R2, 0x1, R17 ;  /* 0x0000000102117819 */ /* 0x000fe40000010e11 */
[----:B----4-:R-:W-:-:S04]  /*0c40*/  IADD3 R6, P0, P1, R32, R31, R62 ;  /* 0x0000001f20067210 */ /* 0x010fc8000791e03e */
[----:B------:R-:W-:Y:S02]  /*0c50*/  IADD3.X R4, PT, PT, R17, R8, R63, P0, P1 ;  /* 0x0000000811047210 */ /* 0x000fe400007e243f */
[----:B------:R-:W-:Y:S02]  /*0c60*/  SHF.L.W.U32.HI R8, R16, 0x10, R3 ;  /* 0x0000001010087819 */ /* 0x000fe40000010e03 */
[----:B------:R-:W-:Y:S02]  /*0c70*/  SHF.L.W.U32.HI R3, R3, 0x10, R16 ;  /* 0x0000001003037819 */ /* 0x000fe40000010e10 */
[----:B------:R-:W-:Y:S01]  /*0c80*/  IADD3 R16, P0, PT, R8, R27, RZ ;  /* 0x0000001b08107210 */ /* 0x000fe20007f1e0ff */
[----:B0-----:R-:W-:-:S04]  /*0c90*/  ULEA UR5, UR5, UR22, 0x3 ;  /* 0x0000001605057291 */ /* 0x001fc8000f8e18ff */
[----:B------:R-:W-:Y:S01]  /*0ca0*/  IMAD.X R2, R3, 0x1, R26, P0 ;  /* 0x0000000103027824 */ /* 0x000fe200000e061a */
[----:B------:R-:W-:-:S04]  /*0cb0*/  LOP3.LUT R31, R29, R16, RZ, 0x3c, !PT ;  /* 0x000000101d1f7212 */ /* 0x000fc800078e3cff */
[----:B------:R-:W-:Y:S01]  /*0cc0*/  LOP3.LUT R52, R15, R2, RZ, 0x3c, !PT ;  /* 0x000000020f347212 */ /* 0x000fe200078e3cff */
[----:B------:R-:W3:Y:S01]  /*0cd0*/  LDL.64 R26, [UR5] ;  /* 0x00000005ff1a7983 */ /* 0x000ee20008100a00 */
[----:B------:R-:W-:Y:S02]  /*0ce0*/  LOP3.LUT R0, R0, R55, RZ, 0x3c, !PT ;  /* 0x0000003700007212 */ /* 0x000fe400078e3cff */
[----:B------:R-:W-:Y:S02]  /*0cf0*/  SHF.L.W.U32.HI R29, R31, 0x1, R52 ;  /* 0x000000011f1d7819 */ /* 0x000fe40000010e34 */
[----:B------:R-:W-:Y:S02]  /*0d00*/  SHF.L.W.U32.HI R15, R52, 0x1, R31 ;  /* 0x00000001340f7819 */ /* 0x000fe40000010e1f */
[----:B------:R-:W-:Y:S02]  /*0d10*/  LOP3.LUT R31, R20, R57, RZ, 0x3c, !PT ;  /* 0x00000039141f7212 */ /* 0x000fe400078e3cff */
[-C--:B------:R-:W-:Y:S01]  /*0d20*/  LOP3.LUT R20, R13, R28.reuse, RZ, 0x3c, !PT ;  /* 0x0000001c0d147212 */ /* 0x080fe200078e3cff */
[----:B------:R-:W0:Y:S01]  /*0d30*/  LDCU.U8 UR5, c[0x3][UR10+0x4] ;  /* 0x00c000800a0577ac */ /* 0x000e220008000000 */
[----:B-----5:R-:W-:-:S02]  /*0d40*/  IADD3 R13, P0, P1, R15, R28, R60 ;  /* 0x0000001c0f0d7210 */ /* 0x020fc4000791e03c */
[----:B------:R-:W-:Y:S02]  /*0d50*/  SHF.L.W.U32.HI R52, R31, 0x10, R0 ;  /* 0x000000101f347819 */ /* 0x000fe40000010e00 */
[----:B------:R-:W-:Y:S02]  /*0d60*/  SHF.L.W.U32.HI R31, R0, 0x10, R31 ;  /* 0x00000010001f7819 */ /* 0x000fe40000010e1f */
[----:B------:R-:W-:Y:S02]  /*0d70*/  IADD3.X R0, PT, PT, R29, R12, R61, P0, P1 ;  /* 0x0000000c1d007210 */ /* 0x000fe400007e243d */
[----:B------:R-:W-:-:S05]  /*0d80*/  IADD3 R28, P0, PT, R52, R33, RZ ;  /* 0x00000021341c7210 */ /* 0x000fca0007f1e0ff */
[----:B------:R-:W-:Y:S01]  /*0d90*/  IMAD.X R35, R31, 0x1, R30, P0 ;  /* 0x000000011f237824 */ /* 0x000fe200000e061e */
[----:B------:R-:W-:-:S04]  /*0da0*/  LOP3.LUT R11, R11, R28, RZ, 0x3c, !PT ;  /* 0x0000001c0b0b7212 */ /* 0x000fc800078e3cff */
[----:B------:R-:W-:Y:S01]  /*0db0*/  LOP3.LUT R22, R22, R35, RZ, 0x3c, !PT ;  /* 0x0000002316167212 */ /* 0x000fe200078e3cff */
[----:B0-----:R-:W-:-:S03]  /*0dc0*/  ULEA UR5, UR5, UR22, 0x3 ;  /* 0x0000001605057291 */ /* 0x001fc6000f8e18ff */
[----:B------:R-:W-:Y:S02]  /*0dd0*/  SHF.L.W.U32.HI R33, R22, 0x1, R11 ;  /* 0x0000000116217819 */ /* 0x000fe40000010e0b */
[----:B------:R-:W-:Y:S02]  /*0de0*/  SHF.L.W.U32.HI R30, R11, 0x1, R22 ;  /* 0x000000010b1e7819 */ /* 0x000fe40000010e16 */
[----:B------:R-:W-:Y:S02]  /*0df0*/  SHF.L.W.U32.HI R11, R20, 0x10, R5 ;  /* 0x00000010140b7819 */ /* 0x000fe40000010e05 */
[----:B------:R-:W-:Y:S02]  /*0e00*/  IADD3 R7, P1, P2, R33, R7, R18 ;  /* 0x0000000721077210 */ /* 0x000fe40007a3e012 */
[----:B------:R-:W-:Y:S02]  /*0e10*/  SHF.L.W.U32.HI R5, R5, 0x10, R20 ;  /* 0x0000001005057819 */ /* 0x000fe40000010e14 */
[----:B------:R-:W-:-:S02]  /*0e20*/  IADD3 R34, P0, PT, R11, R34, RZ ;  /* 0x000000220b227210 */ /* 0x000fc40007f1e0ff */
[----:B------:R-:W-:Y:S02]  /*0e30*/  IADD3.X R12, PT, PT, R30, R59, R19, P1, P2 ;  /* 0x0000003b1e0c7210 */ /* 0x000fe40000fe4413 */
[----:B------:R-:W4:Y:S01]  /*0e40*/  LDL.64 R18, [UR5] ;  /* 0x00000005ff127983 */ /* 0x000f220008100a00 */
[----:B------:R-:W-:Y:S01]  /*0e50*/  IMAD.X R54, R5, 0x1, R54, P0 ;  /* 0x0000000105367824 */ /* 0x000fe200000e0636 */
[----:B------:R-:W-:-:S04]  /*0e60*/  LOP3.LUT R21, R21, R34, RZ, 0x3c, !PT ;  /* 0x0000002215157212 */ /* 0x000fc800078e3cff */
[----:B------:R-:W-:Y:S02]  /*0e70*/  LOP3.LUT R58, R23, R54, RZ, 0x3c, !PT ;  /* 0x00000036173a7212 */ /* 0x000fe400078e3cff */
[----:B------:R-:W5:Y:S02]  /*0e80*/  LDL.64 R22, [UR7] ;  /* 0x00000007ff167983 */ /* 0x000f640008100a00 */
[----:B------:R-:W-:Y:S02]  /*0e90*/  SHF.L.W.U32.HI R56, R21, 0x1, R58 ;  /* 0x0000000115387819 */ /* 0x000fe40000010e3a */
[----:B------:R-:W-:Y:S02]  /*0ea0*/  SHF.L.W.U32.HI R58, R58, 0x1, R21 ;  /* 0x000000013a3a7819 */ /* 0x000fe40000010e15 */
[----:B------:R-:W5:Y:S01]  /*0eb0*/  LDL.64 R20, [UR6] ;  /* 0x00000006ff147983 */ /* 0x000f620008100a00 */
[----:B------:R-:W-:Y:S01]  /*0ec0*/  LOP3.LUT R60, R31, R0, RZ, 0x3c, !PT ;  /* 0x000000001f3c7212 */ /* 0x000fe200078e3cff */
[----:B------:R-:W-:-:S04]  /*0ed0*/  UIADD3 UR4, UPT, UPT, UR4, 0x1, URZ ;  /* 0x0000000104047890 */ /* 0x000fc8000fffe0ff */
[----:B------:R-:W-:Y:S02]  /*0ee0*/  UISETP.NE.AND UP0, UPT, UR4, 0xc, UPT ;  /* 0x0000000c0400788c */ /* 0x000fe4000bf05270 */
[----:B------:R-:W-:Y:S01]  /*0ef0*/  UIADD3 UR10, UPT, UPT, UR10, 0x10, URZ ;  /* 0x000000100a0a7890 */ /* 0x000fe2000fffe0ff */
[----:B--2---:R-:W-:-:S04]  /*0f00*/  IADD3 R24, P0, P1, R58, R57, R24 ;  /* 0x000000393a187210 */ /* 0x004fc8000791e018 */
[----:B------:R-:W-:Y:S02]  /*0f10*/  IADD3.X R25, PT, PT, R56, R55, R25, P0, P1 ;  /* 0x0000003738197210 */ /* 0x000fe400007e2419 */
[----:B------:R-:W-:Y:S02]  /*0f20*/  IADD3 R53, P0, PT, R60, R53, RZ ;  /* 0x000000353c357210 */ /* 0x000fe40007f1e0ff */
[----:B------:R-:W-:-:S05]  /*0f30*/  LOP3.LUT R55, R52, R13, RZ, 0x3c, !PT ;  /* 0x0000000d34377212 */ /* 0x000fca00078e3cff */
[----:B------:R-:W-:Y:S01]  /*0f40*/  IMAD.X R14, R55, 0x1, R14, P0 ;  /* 0x00000001370e7824 */ /* 0x000fe200000e060e */
[----:B------:R-:W-:-:S04]  /*0f50*/  LOP3.LUT R55, R5, R4, RZ, 0x3c, !PT ;  /* 0x0000000405377212 */ /* 0x000fc800078e3cff */
[----:B------:R-:W-:Y:S02]  /*0f60*/  IADD3 R55, P0, PT, R55, R28, RZ ;  /* 0x0000001c37377210 */ /* 0x000fe40007f1e0ff */
[----:B------:R-:W-:Y:S02]  /*0f70*/  LOP3.LUT R28, R11, R6, RZ, 0x3c, !PT ;  /* 0x000000060b1c7212 */ /* 0x000fe400078e3cff */
[----:B------:R-:W-:Y:S02]  /*0f80*/  LOP3.LUT R57, R15, R53, RZ, 0x3c, !PT ;  /* 0x000000350f397212 */ /* 0x000fe400078e3cff */
[----:B------:R-:W-:Y:S01]  /*0f90*/  LOP3.LUT R60, R29, R14, RZ, 0x3c, !PT ;  /* 0x0000000e1d3c7212 */ /* 0x000fe200078e3cff */
[----:B------:R-:W-:-:S03]  /*0fa0*/  IMAD.X R28, R28, 0x1, R35, P0 ;  /* 0x000000011c1c7824 */ /* 0x000fc600000e0623 */
[----:B------:R-:W-:Y:S02]  /*0fb0*/  SHF.L.W.U32.HI R15, R57, 0x8, R60 ;  /* 0x00000008390f7819 */ /* 0x000fe40000010e3c */
[----:B------:R-:W-:Y:S02]  /*0fc0*/  SHF.L.W.U32.HI R29, R60, 0x8, R57 ;  /* 0x000000083c1d7819 */ /* 0x000fe40000010e39 */
[----:B------:R-:W-:Y:S02]  /*0fd0*/  LOP3.LUT R57, R17, R28, RZ, 0x3c, !PT ;  /* 0x0000001c11397212 */ /* 0x000fe400078e3cff */
[----:B---3--:R-:W-:-:S04]  /*0fe0*/  IADD3 R17, P0, P1, R13, R15, R26 ;  /* 0x0000000f0d117210 */ /* 0x008fc8000791e01a */
[----:B------:R-:W-:-:S04]  /*0ff0*/  IADD3.X R26, PT, PT, R0, R29, R27, P0, P1 ;  /* 0x0000001d001a7210 */ /* 0x000fc800007e241b */
[----:B------:R-:W-:Y:S02]  /*1000*/  LOP3.LUT R52, R26, R52, R13, 0x96, !PT ;  /* 0x000000341a347212 */ /* 0x000fe400078e960d */
[----:B------:R-:W-:Y:S02]  /*1010*/  LOP3.LUT R13, R3, R12, RZ, 0x3c, !PT ;  /* 0x0000000c030d7212 */ /* 0x000fe400078e3cff */
[----:B------:R-:W-:Y:S02]  /*1020*/  LOP3.LUT R32, R32, R55, RZ, 0x3c, !PT ;  /* 0x0000003720207212 */ /* 0x000fe400078e3cff */
[----:B------:R-:W-:Y:S02]  /*1030*/  IADD3 R34, P0, PT, R13, R34, RZ ;  /* 0x000000220d227210 */ /* 0x000fe40007f1e0ff */
[----:B------:R-:W-:Y:S02]  /*1040*/  LOP3.LUT R13, R8, R7, RZ, 0x3c, !PT ;  /* 0x00000007080d7212 */ /* 0x000fe400078e3cff */
[----:B------:R-:W-:-:S02]  /*1050*/  SHF.L.W.U32.HI R35, R57, 0x8, R32 ;  /* 0x0000000839237819 */ /* 0x000fc40000010e20 */
[----:B------:R-:W-:Y:S02]  /*1060*/  SHF.L.W.U32.HI R27, R32, 0x8, R57 ;  /* 0x00000008201b7819 */ /* 0x000fe40000010e39 */
[----:B------:R-:W-:Y:S01]  /*1070*/  LOP3.LUT R57, R10, R25, RZ, 0x3c, !PT ;  /* 0x000000190a397212 */ /* 0x000fe200078e3cff */
[----:B------:R-:W-:Y:S01]  /*1080*/  IMAD.X R13, R13, 0x1, R54, P0 ;  /* 0x000000010d0d7824 */ /* 0x000fe200000e0636 */
[----:B------:R-:W-:Y:S02]  /*1090*/  LOP3.LUT R59, R9, R24, RZ, 0x3c, !PT ;  /* 0x00000018093b7212 */ /* 0x000fe400078e3cff */
[----:B------:R-:W-:Y:S02]  /*10a0*/  IADD3 R57, P0, PT, R57, R16, RZ ;  /* 0x0000001039397210 */ /* 0x000fe40007f1e0ff */
[----:B------:R-:W-:-:S03]  /*10b0*/  LOP3.LUT R31, R17, R31, R0, 0x96, !PT ;  /* 0x0000001f111f7212 */ /* 0x000fc600078e9600 */
[----:B------:R-:W-:Y:S01]  /*10c0*/  IMAD.X R59, R59, 0x1, R2, P0 ;  /* 0x000000013b3b7824 */ /* 0x000fe200000e0602 */
[----:B------:R-:W-:Y:S02]  /*10d0*/  SHF.L.W.U32.HI R0, R31, 0x10, R52 ;  /* 0x000000101f007819 */ /* 0x000fe40000010e34 */
[----:B------:R-:W-:Y:S02]  /*10e0*/  SHF.L.W.U32.HI R2, R52, 0x10, R31 ;  /* 0x0000001034027819 */ /* 0x000fe40000010e1f */
[----:B------:R-:W-:Y:S02]  /*10f0*/  LOP3.LUT R16, R33, R34, RZ, 0x3c, !PT ;  /* 0x0000002221107212 */ /* 0x000fe400078e3cff */
[----:B------:R-:W-:Y:S02]  /*1100*/  LOP3.LUT R63, R30, R13, RZ, 0x3c, !PT ;  /* 0x0000000d1e3f7212 */ /* 0x000fe400078e3cff */
[----:B------:R-:W-:Y:S02]  /*1110*/  LOP3.LUT R58, R58, R57, RZ, 0x3c, !PT ;  /* 0x000000393a3a7212 */ /* 0x000fe400078e3cff */
[----:B------:R-:W-:-:S02]  /*1120*/  LOP3.LUT R61, R56, R59, RZ, 0x3c, !PT ;  /* 0x0000003b383d7212 */ /* 0x000fc400078e3cff */
[----:B----4-:R-:W-:-:S04]  /*1130*/  IADD3 R31, P1, P2, R6, R27, R18 ;  /* 0x0000001b061f7210 */ /* 0x010fc80007a3e012 */
[----:B------:R-:W-:Y:S02]  /*1140*/  IADD3.X R18, PT, PT, R4, R35, R19, P1, P2 ;  /* 0x0000002304127210 */ /* 0x000fe40000fe4413 */
[----:B------:R-:W-:Y:S02]  /*1150*/  SHF.L.W.U32.HI R33, R63, 0x8, R16 ;  /* 0x000000083f217819 */ /* 0x000fe40000010e10 */
[----:B------:R-:W-:Y:S02]  /*1160*/  IADD3 R53, P0, PT, R0, R53, RZ ;  /* 0x0000003500357210 */ /* 0x000fe40007f1e0ff */
[----:B------:R-:W-:Y:S02]  /*1170*/  LOP3.LUT R54, R31, R5, R4, 0x96, !PT ;  /* 0x000000051f367212 */ /* 0x000fe400078e9604 */
[----:B------:R-:W-:Y:S02]  /*1180*/  LOP3.LUT R11, R18, R11, R6, 0x96, !PT ;  /* 0x0000000b120b7212 */ /* 0x000fe400078e9606 */
[----:B------:R-:W-:-:S02]  /*1190*/  SHF.L.W.U32.HI R16, R16, 0x8, R63 ;  /* 0x0000000810107819 */ /* 0x000fc40000010e3f */
[----:B------:R-:W-:Y:S02]  /*11a0*/  SHF.L.W.U32.HI R30, R61, 0x8, R58 ;  /* 0x000000083d1e7819 */ /* 0x000fe40000010e3a */
[----:B------:R-:W-:Y:S01]  /*11b0*/  SHF.L.W.U32.HI R61, R58, 0x8, R61 ;  /* 0x000000083a3d7819 */ /* 0x000fe20000010e3d */
[----:B------:R-:W-:Y:S01]  /*11c0*/  IMAD.X R14, R2, 0x1, R14, P0 ;  /* 0x00000001020e7824 */ /* 0x000fe200000e060e */
[----:B------:R-:W-:Y:S02]  /*11d0*/  SHF.L.W.U32.HI R5, R11, 0x10, R54 ;  /* 0x000000100b057819 */ /* 0x000fe40000010e36 */
[----:B-----5:R-:W-:Y:S02]  /*11e0*/  IADD3 R4, P2, P3, R7, R16, R20 ;  /* 0x0000001007047210 */ /* 0x020fe40007b5e014 */
[----:B------:R-:W-:Y:S02]  /*11f0*/  SHF.L.W.U32.HI R54, R54, 0x10, R11 ;  /* 0x0000001036367819 */ /* 0x000fe40000010e0b */
[----:B------:R-:W-:-:S02]  /*1200*/  IADD3 R11, P0, P1, R24, R61, R22 ;  /* 0x0000003d180b7210 */ /* 0x000fc4000791e016 */
[----:B------:R-:W-:Y:S02]  /*1210*/  IADD3.X R20, PT, PT, R12, R33, R21, P2, P3 ;  /* 0x000000210c147210 */ /* 0x000fe400017e6415 */
[----:B------:R-:W-:Y:S02]  /*1220*/  IADD3.X R22, PT, PT, R25, R30, R23, P0, P1 ;  /* 0x0000001e19167210 */ /* 0x000fe400007e2417 */
[----:B------:R-:W-:Y:S02]  /*1230*/  LOP3.LUT R12, R4, R3, R12, 0x96, !PT ;  /* 0x00000003040c7212 */ /* 0x000fe400078e960c */
[----:B------:R-:W-:Y:S02]  /*1240*/  LOP3.LUT R19, R20, R8, R7, 0x96, !PT ;  /* 0x0000000814137212 */ /* 0x000fe400078e9607 */
[----:B------:R-:W-:Y:S02]  /*1250*/  LOP3.LUT R10, R11, R10, R25, 0x96, !PT ;  /* 0x0000000a0b0a7212 */ /* 0x000fe400078e9619 */
[----:B------:R-:W-:-:S02]  /*1260*/  LOP3.LUT R9, R22, R9, R24, 0x96, !PT ;  /* 0x0000000916097212 */ /* 0x000fc400078e9618 */
[----:B------:R-:W-:Y:S02]  /*1270*/  IADD3 R6, P2, PT, R54, R55, RZ ;  /* 0x0000003736067210 */ /* 0x000fe40007f5e0ff */
[----:B------:R-:W-:Y:S02]  /*1280*/  SHF.L.W.U32.HI R3, R12, 0x10, R19 ;  /* 0x000000100c037819 */ /* 0x000fe40000010e13 */
[----:B------:R-:W-:Y:S01]  /*1290*/  SHF.L.W.U32.HI R52, R10, 0x10, R9 ;  /* 0x000000100a347819 */ /* 0x000fe20000010e09 */
[----:B------:R-:W-:Y:S01]  /*12a0*/  IMAD.X R7, R5, 0x1, R28, P2 ;  /* 0x0000000105077824 */ /* 0x000fe200010e061c */
[----:B------:R-:W-:Y:S02]  /*12b0*/  SHF.L.W.U32.HI R8, R19, 0x10, R12 ;  /* 0x0000001013087819 */ /* 0x000fe40000010e0c */
[----:B------:R-:W-:Y:S02]  /*12c0*/  LOP3.LUT R24, R27, R6, RZ, 0x3c, !PT ;  /* 0x000000061b187212 */ /* 0x000fe400078e3cff */
[----:B------:R-:W-:-:S02]  /*12d0*/  IADD3 R12, P0, PT, R3, R34, RZ ;  /* 0x00000022030c7210 */ /* 0x000fc40007f1e0ff */
[----:B------:R-:W-:Y:S02]  /*12e0*/  SHF.L.W.U32.HI R9, R9, 0x10, R10 ;  /* 0x0000001009097819 */ /* 0x000fe40000010e0a */
[----:B------:R-:W-:Y:S01]  /*12f0*/  IADD3 R27, P1, PT, R52, R57, RZ ;  /* 0x00000039341b7210 */ /* 0x000fe20007f3e0ff */
[----:B------:R-:W-:Y:S01]  /*1300*/  IMAD.X R28, R8, 0x1, R13, P0 ;  /* 0x00000001081c7824 */ /* 0x000fe200000e060d */
[----:B------:R-:W-:Y:S02]  /*1310*/  LOP3.LUT R32, R15, R53, RZ, 0x3c, !PT ;  /* 0x000000350f207212 */ /* 0x000fe400078e3cff */
[----:B------:R-:W-:Y:S01]  /*1320*/  LOP3.LUT R29, R29, R14, RZ, 0x3c, !PT ;  /* 0x0000000e1d1d7212 */ /* 0x000fe200078e3cff */
[----:B------:R-:W-:Y:S01]  /*1330*/  IMAD.X R10, R9, 0x1, R59, P1 ;  /* 0x00000001090a7824 */ /* 0x000fe200008e063b */
[----:B------:R-:W-:Y:S02]  /*1340*/  LOP3.LUT R35, R35, R7, RZ, 0x3c, !PT ;  /* 0x0000000723237212 */ /* 0x000fe400078e3cff */
[----:B------:R-:W-:-:S02]  /*1350*/  SHF.L.W.U32.HI R15, R32, 0x1, R29 ;  /* 0x00000001200f7819 */ /* 0x000fc40000010e1d */
[----:B------:R-:W-:Y:S02]  /*1360*/  SHF.L.W.U32.HI R32, R29, 0x1, R32 ;  /* 0x000000011d207819 */ /* 0x000fe40000010e20 */
[----:B------:R-:W-:Y:S02]  /*1370*/  SHF.L.W.U32.HI R19, R24, 0x1, R35 ;  /* 0x0000000118137819 */ /* 0x000fe40000010e23 */
[----:B------:R-:W-:Y:S02]  /*1380*/  SHF.L.W.U32.HI R24, R35, 0x1, R24 ;  /* 0x0000000123187819 */ /* 0x000fe40000010e18 */
[----:B------:R-:W-:Y:S02]  /*1390*/  LOP3.LUT R16, R16, R12, RZ, 0x3c, !PT ;  /* 0x0000000c10107212 */ /* 0x000fe400078e3cff */
[----:B------:R-:W-:Y:S02]  /*13a0*/  LOP3.LUT R33, R33, R28, RZ, 0x3c, !PT ;  /* 0x0000001c21217212 */ /* 0x000fe400078e3cff */
[----:B------:R-:W-:-:S02]  /*13b0*/  LOP3.LUT R61, R61, R27, RZ, 0x3c, !PT ;  /* 0x0000001b3d3d7212 */ /* 0x000fc400078e3cff */
[----:B------:R-:W-:Y:S01]  /*13c0*/  LOP3.LUT R30, R30, R10, RZ, 0x3c, !PT ;  /* 0x0000000a1e1e7212 */ /* 0x000fe200078e3cff */
[----:B------:R-:W-:Y:S01]  /*13d0*/  IMAD.MOV.U32 R64, RZ, RZ, R32 ;  /* 0x000000ffff407224 */ /* 0x000fe200078e0020 */
[----:B------:R-:W-:Y:S01]  /*13e0*/  SHF.L.W.U32.HI R59, R16, 0x1, R33 ;  /* 0x00000001103b7819 */ /* 0x000fe20000010e21 */
[----:B------:R-:W-:Y:S01]  /*13f0*/  IMAD.MOV.U32 R65, RZ, RZ, R15 ;  /* 0x000000ffff417224 */ /* 0x000fe200078e000f */
[----:B------:R-:W-:Y:S01]  /*1400*/  SHF.L.W.U32.HI R58, R33, 0x1, R16 ;  /* 0x00000001213a7819 */ /* 0x000fe20000010e10 */
[----:B------:R-:W-:Y:S01]  /*1410*/  IMAD.MOV.U32 R32, RZ, RZ, R24 ;  /* 0x000000ffff207224 */ /* 0x000fe200078e0018 */
[----:B------:R-:W-:Y:S01]  /*1420*/  SHF.L.W.U32.HI R69, R61, 0x1, R30 ;  /* 0x000000013d457819 */ /* 0x000fe20000010e1e */
[----:B------:R-:W-:Y:S01]  /*1430*/  IMAD.MOV.U32 R33, RZ, RZ, R19 ;  /* 0x000000ffff217224 */ /* 0x000fe200078e0013 */
[----:B------:R-:W-:Y:S01]  /*1440*/  SHF.L.W.U32.HI R68, R30, 0x1, R61 ;  /* 0x000000011e447819 */ /* 0x000fe20000010e3d */
[----:B------:R-:W-:Y:S06]  /*1450*/  BRA.U UP0, `(.L_x_0) ;  /* 0xfffffff100607547 */ /* 0x000fec000b83ffff */
[----:B------:R-:W0:Y:S01]  /*1460*/  LDC.64 R24, c[0x0][0x380] ;  /* 0x0000e000ff187b82 */ /* 0x000e220000000a00 */
[----:B------:R-:W-:Y:S02]  /*1470*/  LOP3.LUT R35, R8, R65, R47, 0x96, !PT ;  /* 0x0000004108237212 */ /* 0x000fe400078e962f */
[----:B------:R-:W-:Y:S02]  /*1480*/  LOP3.LUT R9, R9, R33, R49, 0x96, !PT ;  /* 0x0000002109097212 */ /* 0x000fe400078e9631 */
[----:B------:R-:W-:Y:S02]  /*1490*/  LOP3.LUT R55, R5, R69, R45, 0x96, !PT ;  /* 0x0000004505377212 */ /* 0x000fe400078e962d */
[----:B------:R-:W-:Y:S02]  /*14a0*/  LOP3.LUT R34, R3, R64, R46, 0x96, !PT ;  /* 0x0000004003227212 */ /* 0x000fe400078e962e */
[----:B------:R-:W-:Y:S02]  /*14b0*/  LOP3.LUT R8, R52, R32, R48, 0x96, !PT ;  /* 0x0000002034087212 */ /* 0x000fe400078e9630 */
[----:B------:R-:W-:-:S02]  /*14c0*/  LOP3.LUT R33, R2, R59, R51, 0x96, !PT ;  /* 0x0000003b02217212 */ /* 0x000fc400078e9633 */
[----:B------:R-:W-:Y:S02]  /*14d0*/  LOP3.LUT R54, R54, R68, R44, 0x96, !PT ;  /* 0x0000004436367212 */ /* 0x000fe400078e962c */
[----:B------:R-:W-:Y:S02]  /*14e0*/  LOP3.LUT R32, R0, R58, R50, 0x96, !PT ;  /* 0x0000003a00207212 */ /* 0x000fe400078e9632 */
[----:B------:R-:W-:Y:S02]  /*14f0*/  LOP3.LUT R12, R12, R17, R36, 0x96, !PT ;  /* 0x000000110c0c7212 */ /* 0x000fe400078e9624 */
[----:B------:R-:W-:Y:S02]  /*1500*/  LOP3.LUT R13, R28, R26, R37, 0x96, !PT ;  /* 0x0000001a1c0d7212 */ /* 0x000fe400078e9625 */
[----:B------:R-:W-:Y:S02]  /*1510*/  LOP3.LUT R2, R27, R31, R38, 0x96, !PT ;  /* 0x0000001f1b027212 */ /* 0x000fe400078e9626 */
[----:B------:R-:W-:Y:S01]  /*1520*/  LOP3.LUT R3, R10, R18, R39, 0x96, !PT ;  /* 0x000000120a037212 */ /* 0x000fe200078e9627 */
[----:B0-----:R-:W-:Y:S01]  /*1530*/  STG.E.64 desc[UR8][R24.64], R12 ;  /* 0x0000000c18007986 */ /* 0x001fe2000c101b08 */
[----:B------:R-:W-:-:S02]  /*1540*/  LOP3.LUT R4, R53, R4, R40, 0x96, !PT ;  /* 0x0000000435047212 */ /* 0x000fc400078e9628 */
[----:B------:R-:W-:Y:S01]  /*1550*/  LOP3.LUT R5, R14, R20, R41, 0x96, !PT ;  /* 0x000000140e057212 */ /* 0x000fe200078e9629 */
[----:B------:R-:W-:Y:S01]  /*1560*/  STG.E.64 desc[UR8][R24.64+0x8], R2 ;  /* 0x0000080218007986 */ /* 0x000fe2000c101b08 */
[----:B------:R-:W-:Y:S02]  /*1570*/  LOP3.LUT R6, R6, R11, R42, 0x96, !PT ;  /* 0x0000000b06067212 */ /* 0x000fe400078e962a */
[----:B------:R-:W-:Y:S01]  /*1580*/  LOP3.LUT R7, R7, R22, R43, 0x96, !PT ;  /* 0x0000001607077212 */ /* 0x000fe200078e962b */
[----:B------:R-:W-:Y:S04]  /*1590*/  STG.E.64 desc[UR8][R24.64+0x10], R4 ;  /* 0x0000100418007986 */ /* 0x000fe8000c101b08 */
[----:B------:R-:W-:Y:S04]  /*15a0*/  STG.E.64 desc[UR8][R24.64+0x18], R6 ;  /* 0x0000180618007986 */ /* 0x000fe8000c101b08 */
[----:B------:R-:W-:Y:S04]  /*15b0*/  STG.E.64 desc[UR8][R24.64+0x20], R54 ;  /* 0x0000203618007986 */ /* 0x000fe8000c101b08 */
[----:B------:R-:W-:Y:S04]  /*15c0*/  STG.E.64 desc[UR8][R24.64+0x28], R34 ;  /* 0x0000282218007986 */ /* 0x000fe8000c101b08 */
[----:B------:R-:W-:Y:S04]  /*15d0*/  STG.E.64 desc[UR8][R24.64+0x30], R8 ;  /* 0x0000300818007986 */ /* 0x000fe8000c101b08 */
[----:B------:R-:W-:Y:S01]  /*15e0*/  STG.E.64 desc[UR8][R24.64+0x38], R32 ;  /* 0x0000382018007986 */ /* 0x000fe2000c101b08 */
[----:B------:R-:W-:Y:S05]  /*15f0*/  EXIT ;  /* 0x000000000000794d */ /* 0x000fea0003800000 */
.L_x_1:
[----:B------:R-:W-:-:S00]  /*1600*/  BRA `(.L_x_1) ;  /* 0xfffffffc00fc7947 */ /* 0x000fc0000383ffff */
[----:B------:R-:W-:-:S00]  /*1610*/  NOP ;  /* 0x0000000000007918 */ /* 0x000fc00000000000 */
        /* <DEDUP_REMOVED lines=14> */
.L_x_2:


//--------------------- .nv.shared.reserved.0     --------------------------
	.section	.nv.shared.reserved.0,"aw",@nobits
	.weak		__nv_reservedSMEM_offset_0_alias
	.size		__nv_reservedSMEM_offset_0_alias, 0, 64
	.other		__nv_reservedSMEM_offset_0_alias,@"STO_CUDA_RESERVED_SHARED STV_DEFAULT"
__nv_reservedSMEM_offset_0_alias:
	.zero		0
	.zero		64


//--------------------- .nv.constant0._Z16blake2b_compressPmPKhS_S_m --------------------------
	.section	.nv.constant0._Z16blake2b_compressPmPKhS_S_m,"a",@progbits
	.sectionflags	@""
	.align	4
.nv.constant0._Z16blake2b_compressPmPKhS_S_m:
	.zero		936


//--------------------- SYMBOLS --------------------------

	.type		.nv.reservedSmem.offset0,@object
	.size		.nv.reservedSmem.offset0,0x4
